//
// Generated by NVIDIA NVVM Compiler
//
// Compiler Build ID: CL-36424714
// Cuda compilation tools, release 13.0, V13.0.88
// Based on NVVM 20.0.0
//

.version 9.0
.target sm_100
.address_size 64

	// .globl	_Z13kernel_globalPfS_iS_
// _ZZ13kernel_smem_1PfS_iS_E2as has been demoted
// _ZZ13kernel_smem_1PfS_iS_E2bs has been demoted
// _ZZ13kernel_smem_2PfS_iS_E2as has been demoted
// _ZZ13kernel_smem_2PfS_iS_E2bs has been demoted
// _ZZ13kernel_smem_3PfS_iS_E2as has been demoted
// _ZZ13kernel_smem_3PfS_iS_E2bs has been demoted
// _ZZ13kernel_smem_4PfS_iS_E2as has been demoted
// _ZZ13kernel_smem_4PfS_iS_E2bs has been demoted
// _ZZ13kernel_smem_5PfS_iS_E2as has been demoted
// _ZZ13kernel_smem_5PfS_iS_E2bs has been demoted

.visible .entry _Z13kernel_globalPfS_iS_(
	.param .u64 .ptr .align 1 _Z13kernel_globalPfS_iS__param_0,
	.param .u64 .ptr .align 1 _Z13kernel_globalPfS_iS__param_1,
	.param .u32 _Z13kernel_globalPfS_iS__param_2,
	.param .u64 .ptr .align 1 _Z13kernel_globalPfS_iS__param_3
)
{
	.reg .pred 	%p<10>;
	.reg .b32 	%r<74>;
	.reg .b32 	%f<68>;
	.reg .b64 	%rd<61>;

	ld.param.u64 	%rd7, [_Z13kernel_globalPfS_iS__param_0];
	ld.param.u64 	%rd8, [_Z13kernel_globalPfS_iS__param_1];
	ld.param.u32 	%r40, [_Z13kernel_globalPfS_iS__param_2];
	ld.param.u64 	%rd6, [_Z13kernel_globalPfS_iS__param_3];
	cvta.to.global.u64 	%rd1, %rd8;
	cvta.to.global.u64 	%rd2, %rd7;
	mov.u32 	%r41, %ctaid.x;
	mov.u32 	%r42, %ctaid.y;
	mov.u32 	%r1, %tid.x;
	mov.u32 	%r43, %tid.y;
	shl.b32 	%r44, %r42, 5;
	add.s32 	%r45, %r44, %r43;
	mul.lo.s32 	%r2, %r40, %r45;
	shl.b32 	%r3, %r41, 5;
	add.s32 	%r4, %r3, %r1;
	setp.lt.s32 	%p1, %r40, 1;
	mov.f32 	%f67, 0f00000000;
	@%p1 bra 	$L__BB0_12;
	and.b32  	%r5, %r40, 7;
	setp.lt.u32 	%p2, %r40, 8;
	mov.f32 	%f67, 0f00000000;
	mov.b32 	%r72, 0;
	@%p2 bra 	$L__BB0_4;
	and.b32  	%r72, %r40, 2147483640;
	neg.s32 	%r70, %r72;
	add.s32 	%r47, %r1, %r40;
	add.s32 	%r69, %r47, %r3;
	shl.b32 	%r9, %r40, 3;
	shl.b32 	%r48, %r40, 1;
	add.s32 	%r68, %r4, %r48;
	mad.lo.s32 	%r67, %r40, 3, %r4;
	shl.b32 	%r49, %r40, 2;
	add.s32 	%r66, %r4, %r49;
	mad.lo.s32 	%r65, %r40, 5, %r4;
	mad.lo.s32 	%r64, %r40, 6, %r4;
	mad.lo.s32 	%r63, %r40, 7, %r4;
	mul.wide.u32 	%rd9, %r2, 4;
	add.s64 	%rd10, %rd9, %rd2;
	add.s64 	%rd60, %rd10, 16;
	mov.f32 	%f67, 0f00000000;
	mov.u32 	%r62, %r4;
$L__BB0_3:
	.pragma "nounroll";
	ld.global.f32 	%f17, [%rd60+-16];
	mul.wide.u32 	%rd11, %r62, 4;
	add.s64 	%rd12, %rd1, %rd11;
	ld.global.f32 	%f18, [%rd12];
	fma.rn.f32 	%f19, %f17, %f18, %f67;
	ld.global.f32 	%f20, [%rd60+-12];
	mul.wide.u32 	%rd13, %r69, 4;
	add.s64 	%rd14, %rd1, %rd13;
	ld.global.f32 	%f21, [%rd14];
	fma.rn.f32 	%f22, %f20, %f21, %f19;
	ld.global.f32 	%f23, [%rd60+-8];
	mul.wide.u32 	%rd15, %r68, 4;
	add.s64 	%rd16, %rd1, %rd15;
	ld.global.f32 	%f24, [%rd16];
	fma.rn.f32 	%f25, %f23, %f24, %f22;
	ld.global.f32 	%f26, [%rd60+-4];
	mul.wide.u32 	%rd17, %r67, 4;
	add.s64 	%rd18, %rd1, %rd17;
	ld.global.f32 	%f27, [%rd18];
	fma.rn.f32 	%f28, %f26, %f27, %f25;
	ld.global.f32 	%f29, [%rd60];
	mul.wide.u32 	%rd19, %r66, 4;
	add.s64 	%rd20, %rd1, %rd19;
	ld.global.f32 	%f30, [%rd20];
	fma.rn.f32 	%f31, %f29, %f30, %f28;
	ld.global.f32 	%f32, [%rd60+4];
	mul.wide.u32 	%rd21, %r65, 4;
	add.s64 	%rd22, %rd1, %rd21;
	ld.global.f32 	%f33, [%rd22];
	fma.rn.f32 	%f34, %f32, %f33, %f31;
	ld.global.f32 	%f35, [%rd60+8];
	mul.wide.u32 	%rd23, %r64, 4;
	add.s64 	%rd24, %rd1, %rd23;
	ld.global.f32 	%f36, [%rd24];
	fma.rn.f32 	%f37, %f35, %f36, %f34;
	ld.global.f32 	%f38, [%rd60+12];
	mul.wide.u32 	%rd25, %r63, 4;
	add.s64 	%rd26, %rd1, %rd25;
	ld.global.f32 	%f39, [%rd26];
	fma.rn.f32 	%f67, %f38, %f39, %f37;
	add.s32 	%r70, %r70, 8;
	add.s32 	%r69, %r69, %r9;
	add.s32 	%r68, %r68, %r9;
	add.s32 	%r67, %r67, %r9;
	add.s32 	%r66, %r66, %r9;
	add.s32 	%r65, %r65, %r9;
	add.s32 	%r64, %r64, %r9;
	add.s32 	%r63, %r63, %r9;
	add.s32 	%r62, %r62, %r9;
	add.s64 	%rd60, %rd60, 32;
	setp.ne.s32 	%p3, %r70, 0;
	@%p3 bra 	$L__BB0_3;
$L__BB0_4:
	setp.eq.s32 	%p4, %r5, 0;
	@%p4 bra 	$L__BB0_12;
	and.b32  	%r35, %r40, 3;
	setp.lt.u32 	%p5, %r5, 4;
	@%p5 bra 	$L__BB0_7;
	add.s32 	%r50, %r72, %r2;
	mul.wide.u32 	%rd27, %r50, 4;
	add.s64 	%rd28, %rd2, %rd27;
	ld.global.f32 	%f41, [%rd28];
	mad.lo.s32 	%r51, %r72, %r40, %r4;
	mul.wide.u32 	%rd29, %r51, 4;
	add.s64 	%rd30, %rd1, %rd29;
	ld.global.f32 	%f42, [%rd30];
	fma.rn.f32 	%f43, %f41, %f42, %f67;
	cvt.u64.u32 	%rd31, %r2;
	cvt.u64.u32 	%rd32, %r72;
	add.s64 	%rd33, %rd32, %rd31;
	shl.b64 	%rd34, %rd33, 2;
	add.s64 	%rd35, %rd2, %rd34;
	ld.global.f32 	%f44, [%rd35+4];
	add.s32 	%r52, %r51, %r40;
	mul.wide.u32 	%rd36, %r52, 4;
	add.s64 	%rd37, %rd1, %rd36;
	ld.global.f32 	%f45, [%rd37];
	fma.rn.f32 	%f46, %f44, %f45, %f43;
	ld.global.f32 	%f47, [%rd35+8];
	add.s32 	%r53, %r52, %r40;
	mul.wide.u32 	%rd38, %r53, 4;
	add.s64 	%rd39, %rd1, %rd38;
	ld.global.f32 	%f48, [%rd39];
	fma.rn.f32 	%f49, %f47, %f48, %f46;
	ld.global.f32 	%f50, [%rd35+12];
	add.s32 	%r54, %r53, %r40;
	mul.wide.u32 	%rd40, %r54, 4;
	add.s64 	%rd41, %rd1, %rd40;
	ld.global.f32 	%f51, [%rd41];
	fma.rn.f32 	%f67, %f50, %f51, %f49;
	add.s32 	%r72, %r72, 4;
$L__BB0_7:
	setp.eq.s32 	%p6, %r35, 0;
	@%p6 bra 	$L__BB0_12;
	setp.eq.s32 	%p7, %r35, 1;
	@%p7 bra 	$L__BB0_10;
	add.s32 	%r55, %r72, %r2;
	mul.wide.u32 	%rd42, %r55, 4;
	add.s64 	%rd43, %rd2, %rd42;
	ld.global.f32 	%f53, [%rd43];
	mad.lo.s32 	%r56, %r72, %r40, %r4;
	mul.wide.u32 	%rd44, %r56, 4;
	add.s64 	%rd45, %rd1, %rd44;
	ld.global.f32 	%f54, [%rd45];
	fma.rn.f32 	%f55, %f53, %f54, %f67;
	cvt.u64.u32 	%rd46, %r2;
	cvt.u64.u32 	%rd47, %r72;
	add.s64 	%rd48, %rd47, %rd46;
	shl.b64 	%rd49, %rd48, 2;
	add.s64 	%rd50, %rd2, %rd49;
	ld.global.f32 	%f56, [%rd50+4];
	add.s32 	%r57, %r56, %r40;
	mul.wide.u32 	%rd51, %r57, 4;
	add.s64 	%rd52, %rd1, %rd51;
	ld.global.f32 	%f57, [%rd52];
	fma.rn.f32 	%f67, %f56, %f57, %f55;
	add.s32 	%r72, %r72, 2;
$L__BB0_10:
	and.b32  	%r58, %r40, 1;
	setp.eq.b32 	%p8, %r58, 1;
	not.pred 	%p9, %p8;
	@%p9 bra 	$L__BB0_12;
	add.s32 	%r59, %r72, %r2;
	mul.wide.u32 	%rd53, %r59, 4;
	add.s64 	%rd54, %rd2, %rd53;
	ld.global.f32 	%f58, [%rd54];
	mad.lo.s32 	%r60, %r72, %r40, %r4;
	mul.wide.u32 	%rd55, %r60, 4;
	add.s64 	%rd56, %rd1, %rd55;
	ld.global.f32 	%f59, [%rd56];
	fma.rn.f32 	%f67, %f58, %f59, %f67;
$L__BB0_12:
	cvta.to.global.u64 	%rd57, %rd6;
	add.s32 	%r61, %r2, %r4;
	mul.wide.s32 	%rd58, %r61, 4;
	add.s64 	%rd59, %rd57, %rd58;
	st.global.f32 	[%rd59], %f67;
	ret;

}
	// .globl	_Z13kernel_smem_1PfS_iS_
.visible .entry _Z13kernel_smem_1PfS_iS_(
	.param .u64 .ptr .align 1 _Z13kernel_smem_1PfS_iS__param_0,
	.param .u64 .ptr .align 1 _Z13kernel_smem_1PfS_iS__param_1,
	.param .u32 _Z13kernel_smem_1PfS_iS__param_2,
	.param .u64 .ptr .align 1 _Z13kernel_smem_1PfS_iS__param_3
)
{
	.reg .pred 	%p<3>;
	.reg .b32 	%r<35>;
	.reg .b32 	%f<105>;
	.reg .b64 	%rd<13>;
	// demoted variable
	.shared .align 4 .b8 _ZZ13kernel_smem_1PfS_iS_E2as[4096];
	// demoted variable
	.shared .align 4 .b8 _ZZ13kernel_smem_1PfS_iS_E2bs[4096];
	ld.param.u64 	%rd3, [_Z13kernel_smem_1PfS_iS__param_0];
	ld.param.u64 	%rd4, [_Z13kernel_smem_1PfS_iS__param_1];
	ld.param.u32 	%r20, [_Z13kernel_smem_1PfS_iS__param_2];
	ld.param.u64 	%rd5, [_Z13kernel_smem_1PfS_iS__param_3];
	mov.u32 	%r21, %ctaid.x;
	mov.u32 	%r1, %ctaid.y;
	mov.u32 	%r2, %tid.x;
	mov.u32 	%r3, %tid.y;
	shl.b32 	%r4, %r20, 5;
	mul.lo.s32 	%r5, %r4, %r1;
	shl.b32 	%r6, %r21, 5;
	setp.lt.s32 	%p1, %r20, 1;
	mov.f32 	%f104, 0f00000000;
	@%p1 bra 	$L__BB1_3;
	shl.b32 	%r22, %r2, 7;
	mov.u32 	%r23, _ZZ13kernel_smem_1PfS_iS_E2as;
	shl.b32 	%r24, %r3, 2;
	add.s32 	%r10, %r23, %r24;
	add.s32 	%r7, %r10, %r22;
	mov.u32 	%r25, _ZZ13kernel_smem_1PfS_iS_E2bs;
	add.s32 	%r8, %r25, %r22;
	add.s32 	%r9, %r8, %r24;
	mad.lo.s32 	%r26, %r20, %r3, %r2;
	add.s32 	%r33, %r26, %r6;
	shl.b32 	%r27, %r1, 5;
	add.s32 	%r28, %r3, %r27;
	mad.lo.s32 	%r32, %r20, %r28, %r2;
	add.s32 	%r13, %r5, %r20;
	cvta.to.global.u64 	%rd1, %rd3;
	cvta.to.global.u64 	%rd2, %rd4;
	mov.f32 	%f104, 0f00000000;
	mov.u32 	%r34, %r5;
$L__BB1_2:
	mul.wide.s32 	%rd6, %r33, 4;
	add.s64 	%rd7, %rd2, %rd6;
	mul.wide.s32 	%rd8, %r32, 4;
	add.s64 	%rd9, %rd1, %rd8;
	ld.global.f32 	%f6, [%rd9];
	st.shared.f32 	[%r7], %f6;
	ld.global.f32 	%f7, [%rd7];
	st.shared.f32 	[%r9], %f7;
	bar.sync 	0;
	ld.shared.f32 	%f8, [%r10];
	ld.shared.f32 	%f9, [%r8];
	fma.rn.f32 	%f10, %f8, %f9, %f104;
	ld.shared.f32 	%f11, [%r10+128];
	ld.shared.f32 	%f12, [%r8+4];
	fma.rn.f32 	%f13, %f11, %f12, %f10;
	ld.shared.f32 	%f14, [%r10+256];
	ld.shared.f32 	%f15, [%r8+8];
	fma.rn.f32 	%f16, %f14, %f15, %f13;
	ld.shared.f32 	%f17, [%r10+384];
	ld.shared.f32 	%f18, [%r8+12];
	fma.rn.f32 	%f19, %f17, %f18, %f16;
	ld.shared.f32 	%f20, [%r10+512];
	ld.shared.f32 	%f21, [%r8+16];
	fma.rn.f32 	%f22, %f20, %f21, %f19;
	ld.shared.f32 	%f23, [%r10+640];
	ld.shared.f32 	%f24, [%r8+20];
	fma.rn.f32 	%f25, %f23, %f24, %f22;
	ld.shared.f32 	%f26, [%r10+768];
	ld.shared.f32 	%f27, [%r8+24];
	fma.rn.f32 	%f28, %f26, %f27, %f25;
	ld.shared.f32 	%f29, [%r10+896];
	ld.shared.f32 	%f30, [%r8+28];
	fma.rn.f32 	%f31, %f29, %f30, %f28;
	ld.shared.f32 	%f32, [%r10+1024];
	ld.shared.f32 	%f33, [%r8+32];
	fma.rn.f32 	%f34, %f32, %f33, %f31;
	ld.shared.f32 	%f35, [%r10+1152];
	ld.shared.f32 	%f36, [%r8+36];
	fma.rn.f32 	%f37, %f35, %f36, %f34;
	ld.shared.f32 	%f38, [%r10+1280];
	ld.shared.f32 	%f39, [%r8+40];
	fma.rn.f32 	%f40, %f38, %f39, %f37;
	ld.shared.f32 	%f41, [%r10+1408];
	ld.shared.f32 	%f42, [%r8+44];
	fma.rn.f32 	%f43, %f41, %f42, %f40;
	ld.shared.f32 	%f44, [%r10+1536];
	ld.shared.f32 	%f45, [%r8+48];
	fma.rn.f32 	%f46, %f44, %f45, %f43;
	ld.shared.f32 	%f47, [%r10+1664];
	ld.shared.f32 	%f48, [%r8+52];
	fma.rn.f32 	%f49, %f47, %f48, %f46;
	ld.shared.f32 	%f50, [%r10+1792];
	ld.shared.f32 	%f51, [%r8+56];
	fma.rn.f32 	%f52, %f50, %f51, %f49;
	ld.shared.f32 	%f53, [%r10+1920];
	ld.shared.f32 	%f54, [%r8+60];
	fma.rn.f32 	%f55, %f53, %f54, %f52;
	ld.shared.f32 	%f56, [%r10+2048];
	ld.shared.f32 	%f57, [%r8+64];
	fma.rn.f32 	%f58, %f56, %f57, %f55;
	ld.shared.f32 	%f59, [%r10+2176];
	ld.shared.f32 	%f60, [%r8+68];
	fma.rn.f32 	%f61, %f59, %f60, %f58;
	ld.shared.f32 	%f62, [%r10+2304];
	ld.shared.f32 	%f63, [%r8+72];
	fma.rn.f32 	%f64, %f62, %f63, %f61;
	ld.shared.f32 	%f65, [%r10+2432];
	ld.shared.f32 	%f66, [%r8+76];
	fma.rn.f32 	%f67, %f65, %f66, %f64;
	ld.shared.f32 	%f68, [%r10+2560];
	ld.shared.f32 	%f69, [%r8+80];
	fma.rn.f32 	%f70, %f68, %f69, %f67;
	ld.shared.f32 	%f71, [%r10+2688];
	ld.shared.f32 	%f72, [%r8+84];
	fma.rn.f32 	%f73, %f71, %f72, %f70;
	ld.shared.f32 	%f74, [%r10+2816];
	ld.shared.f32 	%f75, [%r8+88];
	fma.rn.f32 	%f76, %f74, %f75, %f73;
	ld.shared.f32 	%f77, [%r10+2944];
	ld.shared.f32 	%f78, [%r8+92];
	fma.rn.f32 	%f79, %f77, %f78, %f76;
	ld.shared.f32 	%f80, [%r10+3072];
	ld.shared.f32 	%f81, [%r8+96];
	fma.rn.f32 	%f82, %f80, %f81, %f79;
	ld.shared.f32 	%f83, [%r10+3200];
	ld.shared.f32 	%f84, [%r8+100];
	fma.rn.f32 	%f85, %f83, %f84, %f82;
	ld.shared.f32 	%f86, [%r10+3328];
	ld.shared.f32 	%f87, [%r8+104];
	fma.rn.f32 	%f88, %f86, %f87, %f85;
	ld.shared.f32 	%f89, [%r10+3456];
	ld.shared.f32 	%f90, [%r8+108];
	fma.rn.f32 	%f91, %f89, %f90, %f88;
	ld.shared.f32 	%f92, [%r10+3584];
	ld.shared.f32 	%f93, [%r8+112];
	fma.rn.f32 	%f94, %f92, %f93, %f91;
	ld.shared.f32 	%f95, [%r10+3712];
	ld.shared.f32 	%f96, [%r8+116];
	fma.rn.f32 	%f97, %f95, %f96, %f94;
	ld.shared.f32 	%f98, [%r10+3840];
	ld.shared.f32 	%f99, [%r8+120];
	fma.rn.f32 	%f100, %f98, %f99, %f97;
	ld.shared.f32 	%f101, [%r10+3968];
	ld.shared.f32 	%f102, [%r8+124];
	fma.rn.f32 	%f104, %f101, %f102, %f100;
	bar.sync 	0;
	add.s32 	%r34, %r34, 32;
	add.s32 	%r33, %r33, %r4;
	add.s32 	%r32, %r32, 32;
	setp.lt.s32 	%p2, %r34, %r13;
	@%p2 bra 	$L__BB1_2;
$L__BB1_3:
	cvta.to.global.u64 	%rd10, %rd5;
	add.s32 	%r29, %r6, %r2;
	mad.lo.s32 	%r30, %r20, %r3, %r29;
	add.s32 	%r31, %r30, %r5;
	mul.wide.s32 	%rd11, %r31, 4;
	add.s64 	%rd12, %rd10, %rd11;
	st.global.f32 	[%rd12], %f104;
	ret;

}
	// .globl	_Z13kernel_smem_2PfS_iS_
.visible .entry _Z13kernel_smem_2PfS_iS_(
	.param .u64 .ptr .align 1 _Z13kernel_smem_2PfS_iS__param_0,
	.param .u64 .ptr .align 1 _Z13kernel_smem_2PfS_iS__param_1,
	.param .u32 _Z13kernel_smem_2PfS_iS__param_2,
	.param .u64 .ptr .align 1 _Z13kernel_smem_2PfS_iS__param_3
)
{
	.reg .pred 	%p<3>;
	.reg .b32 	%r<35>;
	.reg .b32 	%f<105>;
	.reg .b64 	%rd<13>;
	// demoted variable
	.shared .align 4 .b8 _ZZ13kernel_smem_2PfS_iS_E2as[4224];
	// demoted variable
	.shared .align 4 .b8 _ZZ13kernel_smem_2PfS_iS_E2bs[4224];
	ld.param.u64 	%rd3, [_Z13kernel_smem_2PfS_iS__param_0];
	ld.param.u64 	%rd4, [_Z13kernel_smem_2PfS_iS__param_1];
	ld.param.u32 	%r20, [_Z13kernel_smem_2PfS_iS__param_2];
	ld.param.u64 	%rd5, [_Z13kernel_smem_2PfS_iS__param_3];
	mov.u32 	%r21, %ctaid.x;
	mov.u32 	%r1, %ctaid.y;
	mov.u32 	%r2, %tid.x;
	mov.u32 	%r3, %tid.y;
	shl.b32 	%r4, %r20, 5;
	mul.lo.s32 	%r5, %r4, %r1;
	shl.b32 	%r6, %r21, 5;
	setp.lt.s32 	%p1, %r20, 1;
	mov.f32 	%f104, 0f00000000;
	@%p1 bra 	$L__BB2_3;
	mul.lo.s32 	%r22, %r2, 132;
	mov.u32 	%r23, _ZZ13kernel_smem_2PfS_iS_E2as;
	shl.b32 	%r24, %r3, 2;
	add.s32 	%r10, %r23, %r24;
	add.s32 	%r7, %r10, %r22;
	mov.u32 	%r25, _ZZ13kernel_smem_2PfS_iS_E2bs;
	add.s32 	%r8, %r25, %r22;
	add.s32 	%r9, %r8, %r24;
	mad.lo.s32 	%r26, %r20, %r3, %r2;
	add.s32 	%r33, %r26, %r6;
	shl.b32 	%r27, %r1, 5;
	add.s32 	%r28, %r3, %r27;
	mad.lo.s32 	%r32, %r20, %r28, %r2;
	add.s32 	%r13, %r5, %r20;
	cvta.to.global.u64 	%rd1, %rd3;
	cvta.to.global.u64 	%rd2, %rd4;
	mov.f32 	%f104, 0f00000000;
	mov.u32 	%r34, %r5;
$L__BB2_2:
	mul.wide.s32 	%rd6, %r33, 4;
	add.s64 	%rd7, %rd2, %rd6;
	mul.wide.s32 	%rd8, %r32, 4;
	add.s64 	%rd9, %rd1, %rd8;
	ld.global.f32 	%f6, [%rd9];
	st.shared.f32 	[%r7], %f6;
	ld.global.f32 	%f7, [%rd7];
	st.shared.f32 	[%r9], %f7;
	bar.sync 	0;
	ld.shared.f32 	%f8, [%r10];
	ld.shared.f32 	%f9, [%r8];
	fma.rn.f32 	%f10, %f8, %f9, %f104;
	ld.shared.f32 	%f11, [%r10+132];
	ld.shared.f32 	%f12, [%r8+4];
	fma.rn.f32 	%f13, %f11, %f12, %f10;
	ld.shared.f32 	%f14, [%r10+264];
	ld.shared.f32 	%f15, [%r8+8];
	fma.rn.f32 	%f16, %f14, %f15, %f13;
	ld.shared.f32 	%f17, [%r10+396];
	ld.shared.f32 	%f18, [%r8+12];
	fma.rn.f32 	%f19, %f17, %f18, %f16;
	ld.shared.f32 	%f20, [%r10+528];
	ld.shared.f32 	%f21, [%r8+16];
	fma.rn.f32 	%f22, %f20, %f21, %f19;
	ld.shared.f32 	%f23, [%r10+660];
	ld.shared.f32 	%f24, [%r8+20];
	fma.rn.f32 	%f25, %f23, %f24, %f22;
	ld.shared.f32 	%f26, [%r10+792];
	ld.shared.f32 	%f27, [%r8+24];
	fma.rn.f32 	%f28, %f26, %f27, %f25;
	ld.shared.f32 	%f29, [%r10+924];
	ld.shared.f32 	%f30, [%r8+28];
	fma.rn.f32 	%f31, %f29, %f30, %f28;
	ld.shared.f32 	%f32, [%r10+1056];
	ld.shared.f32 	%f33, [%r8+32];
	fma.rn.f32 	%f34, %f32, %f33, %f31;
	ld.shared.f32 	%f35, [%r10+1188];
	ld.shared.f32 	%f36, [%r8+36];
	fma.rn.f32 	%f37, %f35, %f36, %f34;
	ld.shared.f32 	%f38, [%r10+1320];
	ld.shared.f32 	%f39, [%r8+40];
	fma.rn.f32 	%f40, %f38, %f39, %f37;
	ld.shared.f32 	%f41, [%r10+1452];
	ld.shared.f32 	%f42, [%r8+44];
	fma.rn.f32 	%f43, %f41, %f42, %f40;
	ld.shared.f32 	%f44, [%r10+1584];
	ld.shared.f32 	%f45, [%r8+48];
	fma.rn.f32 	%f46, %f44, %f45, %f43;
	ld.shared.f32 	%f47, [%r10+1716];
	ld.shared.f32 	%f48, [%r8+52];
	fma.rn.f32 	%f49, %f47, %f48, %f46;
	ld.shared.f32 	%f50, [%r10+1848];
	ld.shared.f32 	%f51, [%r8+56];
	fma.rn.f32 	%f52, %f50, %f51, %f49;
	ld.shared.f32 	%f53, [%r10+1980];
	ld.shared.f32 	%f54, [%r8+60];
	fma.rn.f32 	%f55, %f53, %f54, %f52;
	ld.shared.f32 	%f56, [%r10+2112];
	ld.shared.f32 	%f57, [%r8+64];
	fma.rn.f32 	%f58, %f56, %f57, %f55;
	ld.shared.f32 	%f59, [%r10+2244];
	ld.shared.f32 	%f60, [%r8+68];
	fma.rn.f32 	%f61, %f59, %f60, %f58;
	ld.shared.f32 	%f62, [%r10+2376];
	ld.shared.f32 	%f63, [%r8+72];
	fma.rn.f32 	%f64, %f62, %f63, %f61;
	ld.shared.f32 	%f65, [%r10+2508];
	ld.shared.f32 	%f66, [%r8+76];
	fma.rn.f32 	%f67, %f65, %f66, %f64;
	ld.shared.f32 	%f68, [%r10+2640];
	ld.shared.f32 	%f69, [%r8+80];
	fma.rn.f32 	%f70, %f68, %f69, %f67;
	ld.shared.f32 	%f71, [%r10+2772];
	ld.shared.f32 	%f72, [%r8+84];
	fma.rn.f32 	%f73, %f71, %f72, %f70;
	ld.shared.f32 	%f74, [%r10+2904];
	ld.shared.f32 	%f75, [%r8+88];
	fma.rn.f32 	%f76, %f74, %f75, %f73;
	ld.shared.f32 	%f77, [%r10+3036];
	ld.shared.f32 	%f78, [%r8+92];
	fma.rn.f32 	%f79, %f77, %f78, %f76;
	ld.shared.f32 	%f80, [%r10+3168];
	ld.shared.f32 	%f81, [%r8+96];
	fma.rn.f32 	%f82, %f80, %f81, %f79;
	ld.shared.f32 	%f83, [%r10+3300];
	ld.shared.f32 	%f84, [%r8+100];
	fma.rn.f32 	%f85, %f83, %f84, %f82;
	ld.shared.f32 	%f86, [%r10+3432];
	ld.shared.f32 	%f87, [%r8+104];
	fma.rn.f32 	%f88, %f86, %f87, %f85;
	ld.shared.f32 	%f89, [%r10+3564];
	ld.shared.f32 	%f90, [%r8+108];
	fma.rn.f32 	%f91, %f89, %f90, %f88;
	ld.shared.f32 	%f92, [%r10+3696];
	ld.shared.f32 	%f93, [%r8+112];
	fma.rn.f32 	%f94, %f92, %f93, %f91;
	ld.shared.f32 	%f95, [%r10+3828];
	ld.shared.f32 	%f96, [%r8+116];
	fma.rn.f32 	%f97, %f95, %f96, %f94;
	ld.shared.f32 	%f98, [%r10+3960];
	ld.shared.f32 	%f99, [%r8+120];
	fma.rn.f32 	%f100, %f98, %f99, %f97;
	ld.shared.f32 	%f101, [%r10+4092];
	ld.shared.f32 	%f102, [%r8+124];
	fma.rn.f32 	%f104, %f101, %f102, %f100;
	bar.sync 	0;
	add.s32 	%r34, %r34, 32;
	add.s32 	%r33, %r33, %r4;
	add.s32 	%r32, %r32, 32;
	setp.lt.s32 	%p2, %r34, %r13;
	@%p2 bra 	$L__BB2_2;
$L__BB2_3:
	cvta.to.global.u64 	%rd10, %rd5;
	add.s32 	%r29, %r6, %r2;
	mad.lo.s32 	%r30, %r20, %r3, %r29;
	add.s32 	%r31, %r30, %r5;
	mul.wide.s32 	%rd11, %r31, 4;
	add.s64 	%rd12, %rd10, %rd11;
	st.global.f32 	[%rd12], %f104;
	ret;

}
	// .globl	_Z13kernel_smem_3PfS_iS_
.visible .entry _Z13kernel_smem_3PfS_iS_(
	.param .u64 .ptr .align 1 _Z13kernel_smem_3PfS_iS__param_0,
	.param .u64 .ptr .align 1 _Z13kernel_smem_3PfS_iS__param_1,
	.param .u32 _Z13kernel_smem_3PfS_iS__param_2,
	.param .u64 .ptr .align 1 _Z13kernel_smem_3PfS_iS__param_3
)
{
	.reg .pred 	%p<3>;
	.reg .b32 	%r<35>;
	.reg .b32 	%f<105>;
	.reg .b64 	%rd<13>;
	// demoted variable
	.shared .align 4 .b8 _ZZ13kernel_smem_3PfS_iS_E2as[4096];
	// demoted variable
	.shared .align 4 .b8 _ZZ13kernel_smem_3PfS_iS_E2bs[4096];
	ld.param.u64 	%rd3, [_Z13kernel_smem_3PfS_iS__param_0];
	ld.param.u64 	%rd4, [_Z13kernel_smem_3PfS_iS__param_1];
	ld.param.u32 	%r20, [_Z13kernel_smem_3PfS_iS__param_2];
	ld.param.u64 	%rd5, [_Z13kernel_smem_3PfS_iS__param_3];
	mov.u32 	%r21, %ctaid.x;
	mov.u32 	%r1, %ctaid.y;
	mov.u32 	%r2, %tid.x;
	mov.u32 	%r3, %tid.y;
	shl.b32 	%r4, %r20, 5;
	mul.lo.s32 	%r5, %r4, %r1;
	shl.b32 	%r6, %r21, 5;
	setp.lt.s32 	%p1, %r20, 1;
	mov.f32 	%f104, 0f00000000;
	@%p1 bra 	$L__BB3_3;
	shl.b32 	%r22, %r3, 7;
	mov.u32 	%r23, _ZZ13kernel_smem_3PfS_iS_E2as;
	add.s32 	%r7, %r23, %r22;
	shl.b32 	%r24, %r2, 2;
	add.s32 	%r8, %r7, %r24;
	mov.u32 	%r25, _ZZ13kernel_smem_3PfS_iS_E2bs;
	add.s32 	%r10, %r25, %r24;
	add.s32 	%r9, %r10, %r22;
	mad.lo.s32 	%r26, %r20, %r3, %r2;
	add.s32 	%r33, %r26, %r6;
	shl.b32 	%r27, %r1, 5;
	add.s32 	%r28, %r3, %r27;
	mad.lo.s32 	%r32, %r20, %r28, %r2;
	add.s32 	%r13, %r5, %r20;
	cvta.to.global.u64 	%rd1, %rd3;
	cvta.to.global.u64 	%rd2, %rd4;
	mov.f32 	%f104, 0f00000000;
	mov.u32 	%r34, %r5;
$L__BB3_2:
	mul.wide.s32 	%rd6, %r33, 4;
	add.s64 	%rd7, %rd2, %rd6;
	mul.wide.s32 	%rd8, %r32, 4;
	add.s64 	%rd9, %rd1, %rd8;
	ld.global.f32 	%f6, [%rd9];
	st.shared.f32 	[%r8], %f6;
	ld.global.f32 	%f7, [%rd7];
	st.shared.f32 	[%r9], %f7;
	bar.sync 	0;
	ld.shared.f32 	%f8, [%r7];
	ld.shared.f32 	%f9, [%r10];
	fma.rn.f32 	%f10, %f8, %f9, %f104;
	ld.shared.f32 	%f11, [%r7+4];
	ld.shared.f32 	%f12, [%r10+128];
	fma.rn.f32 	%f13, %f11, %f12, %f10;
	ld.shared.f32 	%f14, [%r7+8];
	ld.shared.f32 	%f15, [%r10+256];
	fma.rn.f32 	%f16, %f14, %f15, %f13;
	ld.shared.f32 	%f17, [%r7+12];
	ld.shared.f32 	%f18, [%r10+384];
	fma.rn.f32 	%f19, %f17, %f18, %f16;
	ld.shared.f32 	%f20, [%r7+16];
	ld.shared.f32 	%f21, [%r10+512];
	fma.rn.f32 	%f22, %f20, %f21, %f19;
	ld.shared.f32 	%f23, [%r7+20];
	ld.shared.f32 	%f24, [%r10+640];
	fma.rn.f32 	%f25, %f23, %f24, %f22;
	ld.shared.f32 	%f26, [%r7+24];
	ld.shared.f32 	%f27, [%r10+768];
	fma.rn.f32 	%f28, %f26, %f27, %f25;
	ld.shared.f32 	%f29, [%r7+28];
	ld.shared.f32 	%f30, [%r10+896];
	fma.rn.f32 	%f31, %f29, %f30, %f28;
	ld.shared.f32 	%f32, [%r7+32];
	ld.shared.f32 	%f33, [%r10+1024];
	fma.rn.f32 	%f34, %f32, %f33, %f31;
	ld.shared.f32 	%f35, [%r7+36];
	ld.shared.f32 	%f36, [%r10+1152];
	fma.rn.f32 	%f37, %f35, %f36, %f34;
	ld.shared.f32 	%f38, [%r7+40];
	ld.shared.f32 	%f39, [%r10+1280];
	fma.rn.f32 	%f40, %f38, %f39, %f37;
	ld.shared.f32 	%f41, [%r7+44];
	ld.shared.f32 	%f42, [%r10+1408];
	fma.rn.f32 	%f43, %f41, %f42, %f40;
	ld.shared.f32 	%f44, [%r7+48];
	ld.shared.f32 	%f45, [%r10+1536];
	fma.rn.f32 	%f46, %f44, %f45, %f43;
	ld.shared.f32 	%f47, [%r7+52];
	ld.shared.f32 	%f48, [%r10+1664];
	fma.rn.f32 	%f49, %f47, %f48, %f46;
	ld.shared.f32 	%f50, [%r7+56];
	ld.shared.f32 	%f51, [%r10+1792];
	fma.rn.f32 	%f52, %f50, %f51, %f49;
	ld.shared.f32 	%f53, [%r7+60];
	ld.shared.f32 	%f54, [%r10+1920];
	fma.rn.f32 	%f55, %f53, %f54, %f52;
	ld.shared.f32 	%f56, [%r7+64];
	ld.shared.f32 	%f57, [%r10+2048];
	fma.rn.f32 	%f58, %f56, %f57, %f55;
	ld.shared.f32 	%f59, [%r7+68];
	ld.shared.f32 	%f60, [%r10+2176];
	fma.rn.f32 	%f61, %f59, %f60, %f58;
	ld.shared.f32 	%f62, [%r7+72];
	ld.shared.f32 	%f63, [%r10+2304];
	fma.rn.f32 	%f64, %f62, %f63, %f61;
	ld.shared.f32 	%f65, [%r7+76];
	ld.shared.f32 	%f66, [%r10+2432];
	fma.rn.f32 	%f67, %f65, %f66, %f64;
	ld.shared.f32 	%f68, [%r7+80];
	ld.shared.f32 	%f69, [%r10+2560];
	fma.rn.f32 	%f70, %f68, %f69, %f67;
	ld.shared.f32 	%f71, [%r7+84];
	ld.shared.f32 	%f72, [%r10+2688];
	fma.rn.f32 	%f73, %f71, %f72, %f70;
	ld.shared.f32 	%f74, [%r7+88];
	ld.shared.f32 	%f75, [%r10+2816];
	fma.rn.f32 	%f76, %f74, %f75, %f73;
	ld.shared.f32 	%f77, [%r7+92];
	ld.shared.f32 	%f78, [%r10+2944];
	fma.rn.f32 	%f79, %f77, %f78, %f76;
	ld.shared.f32 	%f80, [%r7+96];
	ld.shared.f32 	%f81, [%r10+3072];
	fma.rn.f32 	%f82, %f80, %f81, %f79;
	ld.shared.f32 	%f83, [%r7+100];
	ld.shared.f32 	%f84, [%r10+3200];
	fma.rn.f32 	%f85, %f83, %f84, %f82;
	ld.shared.f32 	%f86, [%r7+104];
	ld.shared.f32 	%f87, [%r10+3328];
	fma.rn.f32 	%f88, %f86, %f87, %f85;
	ld.shared.f32 	%f89, [%r7+108];
	ld.shared.f32 	%f90, [%r10+3456];
	fma.rn.f32 	%f91, %f89, %f90, %f88;
	ld.shared.f32 	%f92, [%r7+112];
	ld.shared.f32 	%f93, [%r10+3584];
	fma.rn.f32 	%f94, %f92, %f93, %f91;
	ld.shared.f32 	%f95, [%r7+116];
	ld.shared.f32 	%f96, [%r10+3712];
	fma.rn.f32 	%f97, %f95, %f96, %f94;
	ld.shared.f32 	%f98, [%r7+120];
	ld.shared.f32 	%f99, [%r10+3840];
	fma.rn.f32 	%f100, %f98, %f99, %f97;
	ld.shared.f32 	%f101, [%r7+124];
	ld.shared.f32 	%f102, [%r10+3968];
	fma.rn.f32 	%f104, %f101, %f102, %f100;
	bar.sync 	0;
	add.s32 	%r34, %r34, 32;
	add.s32 	%r33, %r33, %r4;
	add.s32 	%r32, %r32, 32;
	setp.lt.s32 	%p2, %r34, %r13;
	@%p2 bra 	$L__BB3_2;
$L__BB3_3:
	cvta.to.global.u64 	%rd10, %rd5;
	add.s32 	%r29, %r6, %r2;
	mad.lo.s32 	%r30, %r20, %r3, %r29;
	add.s32 	%r31, %r30, %r5;
	mul.wide.s32 	%rd11, %r31, 4;
	add.s64 	%rd12, %rd10, %rd11;
	st.global.f32 	[%rd12], %f104;
	ret;

}
	// .globl	_Z13kernel_smem_4PfS_iS_
.visible .entry _Z13kernel_smem_4PfS_iS_(
	.param .u64 .ptr .align 1 _Z13kernel_smem_4PfS_iS__param_0,
	.param .u64 .ptr .align 1 _Z13kernel_smem_4PfS_iS__param_1,
	.param .u32 _Z13kernel_smem_4PfS_iS__param_2,
	.param .u64 .ptr .align 1 _Z13kernel_smem_4PfS_iS__param_3
)
{
	.reg .pred 	%p<3>;
	.reg .b32 	%r<51>;
	.reg .b32 	%f<175>;
	.reg .b64 	%rd<19>;
	// demoted variable
	.shared .align 4 .b8 _ZZ13kernel_smem_4PfS_iS_E2as[4224];
	// demoted variable
	.shared .align 4 .b8 _ZZ13kernel_smem_4PfS_iS_E2bs[4224];
	ld.param.u64 	%rd3, [_Z13kernel_smem_4PfS_iS__param_0];
	ld.param.u64 	%rd4, [_Z13kernel_smem_4PfS_iS__param_1];
	ld.param.u32 	%r24, [_Z13kernel_smem_4PfS_iS__param_2];
	ld.param.u64 	%rd5, [_Z13kernel_smem_4PfS_iS__param_3];
	mov.u32 	%r25, %ctaid.x;
	mov.u32 	%r1, %ctaid.y;
	mov.u32 	%r2, %tid.x;
	mov.u32 	%r3, %tid.y;
	shl.b32 	%r4, %r24, 5;
	mul.lo.s32 	%r5, %r4, %r1;
	shl.b32 	%r6, %r25, 5;
	setp.lt.s32 	%p1, %r24, 1;
	mov.f32 	%f173, 0f00000000;
	mov.f32 	%f174, %f173;
	@%p1 bra 	$L__BB4_3;
	cvta.to.global.u64 	%rd1, %rd4;
	cvta.to.global.u64 	%rd2, %rd3;
	mul.lo.s32 	%r26, %r3, 132;
	mov.u32 	%r27, _ZZ13kernel_smem_4PfS_iS_E2as;
	add.s32 	%r7, %r27, %r26;
	mov.u32 	%r28, _ZZ13kernel_smem_4PfS_iS_E2bs;
	add.s32 	%r29, %r28, %r26;
	shl.b32 	%r30, %r2, 2;
	add.s32 	%r8, %r29, %r30;
	mad.lo.s32 	%r31, %r24, %r3, %r2;
	add.s32 	%r49, %r31, %r6;
	add.s32 	%r32, %r3, 16;
	mad.lo.s32 	%r33, %r24, %r32, %r2;
	add.s32 	%r48, %r33, %r6;
	shl.b32 	%r34, %r1, 5;
	add.s32 	%r35, %r3, %r34;
	mad.lo.s32 	%r47, %r24, %r35, %r2;
	add.s32 	%r36, %r35, 16;
	mad.lo.s32 	%r46, %r24, %r36, %r2;
	add.s32 	%r13, %r5, %r24;
	mov.f32 	%f174, 0f00000000;
	mov.u32 	%r50, %r5;
	mov.f32 	%f173, %f174;
$L__BB4_2:
	mul.wide.s32 	%rd6, %r49, 4;
	add.s64 	%rd7, %rd1, %rd6;
	mul.wide.s32 	%rd8, %r48, 4;
	add.s64 	%rd9, %rd1, %rd8;
	mul.wide.s32 	%rd10, %r47, 4;
	add.s64 	%rd11, %rd2, %rd10;
	mul.wide.s32 	%rd12, %r46, 4;
	add.s64 	%rd13, %rd2, %rd12;
	ld.global.f32 	%f9, [%rd11];
	shl.b32 	%r37, %r2, 2;
	add.s32 	%r38, %r7, %r37;
	st.shared.f32 	[%r38], %f9;
	ld.global.f32 	%f10, [%rd7];
	st.shared.f32 	[%r8], %f10;
	ld.global.f32 	%f11, [%rd13];
	st.shared.f32 	[%r38+2112], %f11;
	ld.global.f32 	%f12, [%rd9];
	st.shared.f32 	[%r8+2112], %f12;
	bar.sync 	0;
	ld.shared.f32 	%f13, [%r7];
	mov.u32 	%r39, _ZZ13kernel_smem_4PfS_iS_E2bs;
	add.s32 	%r40, %r39, %r37;
	ld.shared.f32 	%f14, [%r40];
	fma.rn.f32 	%f15, %f13, %f14, %f173;
	ld.shared.f32 	%f16, [%r7+2112];
	fma.rn.f32 	%f17, %f14, %f16, %f174;
	ld.shared.f32 	%f18, [%r7+4];
	ld.shared.f32 	%f19, [%r40+132];
	fma.rn.f32 	%f20, %f18, %f19, %f15;
	ld.shared.f32 	%f21, [%r7+2116];
	fma.rn.f32 	%f22, %f19, %f21, %f17;
	ld.shared.f32 	%f23, [%r7+8];
	ld.shared.f32 	%f24, [%r40+264];
	fma.rn.f32 	%f25, %f23, %f24, %f20;
	ld.shared.f32 	%f26, [%r7+2120];
	fma.rn.f32 	%f27, %f24, %f26, %f22;
	ld.shared.f32 	%f28, [%r7+12];
	ld.shared.f32 	%f29, [%r40+396];
	fma.rn.f32 	%f30, %f28, %f29, %f25;
	ld.shared.f32 	%f31, [%r7+2124];
	fma.rn.f32 	%f32, %f29, %f31, %f27;
	ld.shared.f32 	%f33, [%r7+16];
	ld.shared.f32 	%f34, [%r40+528];
	fma.rn.f32 	%f35, %f33, %f34, %f30;
	ld.shared.f32 	%f36, [%r7+2128];
	fma.rn.f32 	%f37, %f34, %f36, %f32;
	ld.shared.f32 	%f38, [%r7+20];
	ld.shared.f32 	%f39, [%r40+660];
	fma.rn.f32 	%f40, %f38, %f39, %f35;
	ld.shared.f32 	%f41, [%r7+2132];
	fma.rn.f32 	%f42, %f39, %f41, %f37;
	ld.shared.f32 	%f43, [%r7+24];
	ld.shared.f32 	%f44, [%r40+792];
	fma.rn.f32 	%f45, %f43, %f44, %f40;
	ld.shared.f32 	%f46, [%r7+2136];
	fma.rn.f32 	%f47, %f44, %f46, %f42;
	ld.shared.f32 	%f48, [%r7+28];
	ld.shared.f32 	%f49, [%r40+924];
	fma.rn.f32 	%f50, %f48, %f49, %f45;
	ld.shared.f32 	%f51, [%r7+2140];
	fma.rn.f32 	%f52, %f49, %f51, %f47;
	ld.shared.f32 	%f53, [%r7+32];
	ld.shared.f32 	%f54, [%r40+1056];
	fma.rn.f32 	%f55, %f53, %f54, %f50;
	ld.shared.f32 	%f56, [%r7+2144];
	fma.rn.f32 	%f57, %f54, %f56, %f52;
	ld.shared.f32 	%f58, [%r7+36];
	ld.shared.f32 	%f59, [%r40+1188];
	fma.rn.f32 	%f60, %f58, %f59, %f55;
	ld.shared.f32 	%f61, [%r7+2148];
	fma.rn.f32 	%f62, %f59, %f61, %f57;
	ld.shared.f32 	%f63, [%r7+40];
	ld.shared.f32 	%f64, [%r40+1320];
	fma.rn.f32 	%f65, %f63, %f64, %f60;
	ld.shared.f32 	%f66, [%r7+2152];
	fma.rn.f32 	%f67, %f64, %f66, %f62;
	ld.shared.f32 	%f68, [%r7+44];
	ld.shared.f32 	%f69, [%r40+1452];
	fma.rn.f32 	%f70, %f68, %f69, %f65;
	ld.shared.f32 	%f71, [%r7+2156];
	fma.rn.f32 	%f72, %f69, %f71, %f67;
	ld.shared.f32 	%f73, [%r7+48];
	ld.shared.f32 	%f74, [%r40+1584];
	fma.rn.f32 	%f75, %f73, %f74, %f70;
	ld.shared.f32 	%f76, [%r7+2160];
	fma.rn.f32 	%f77, %f74, %f76, %f72;
	ld.shared.f32 	%f78, [%r7+52];
	ld.shared.f32 	%f79, [%r40+1716];
	fma.rn.f32 	%f80, %f78, %f79, %f75;
	ld.shared.f32 	%f81, [%r7+2164];
	fma.rn.f32 	%f82, %f79, %f81, %f77;
	ld.shared.f32 	%f83, [%r7+56];
	ld.shared.f32 	%f84, [%r40+1848];
	fma.rn.f32 	%f85, %f83, %f84, %f80;
	ld.shared.f32 	%f86, [%r7+2168];
	fma.rn.f32 	%f87, %f84, %f86, %f82;
	ld.shared.f32 	%f88, [%r7+60];
	ld.shared.f32 	%f89, [%r40+1980];
	fma.rn.f32 	%f90, %f88, %f89, %f85;
	ld.shared.f32 	%f91, [%r7+2172];
	fma.rn.f32 	%f92, %f89, %f91, %f87;
	ld.shared.f32 	%f93, [%r7+64];
	ld.shared.f32 	%f94, [%r40+2112];
	fma.rn.f32 	%f95, %f93, %f94, %f90;
	ld.shared.f32 	%f96, [%r7+2176];
	fma.rn.f32 	%f97, %f94, %f96, %f92;
	ld.shared.f32 	%f98, [%r7+68];
	ld.shared.f32 	%f99, [%r40+2244];
	fma.rn.f32 	%f100, %f98, %f99, %f95;
	ld.shared.f32 	%f101, [%r7+2180];
	fma.rn.f32 	%f102, %f99, %f101, %f97;
	ld.shared.f32 	%f103, [%r7+72];
	ld.shared.f32 	%f104, [%r40+2376];
	fma.rn.f32 	%f105, %f103, %f104, %f100;
	ld.shared.f32 	%f106, [%r7+2184];
	fma.rn.f32 	%f107, %f104, %f106, %f102;
	ld.shared.f32 	%f108, [%r7+76];
	ld.shared.f32 	%f109, [%r40+2508];
	fma.rn.f32 	%f110, %f108, %f109, %f105;
	ld.shared.f32 	%f111, [%r7+2188];
	fma.rn.f32 	%f112, %f109, %f111, %f107;
	ld.shared.f32 	%f113, [%r7+80];
	ld.shared.f32 	%f114, [%r40+2640];
	fma.rn.f32 	%f115, %f113, %f114, %f110;
	ld.shared.f32 	%f116, [%r7+2192];
	fma.rn.f32 	%f117, %f114, %f116, %f112;
	ld.shared.f32 	%f118, [%r7+84];
	ld.shared.f32 	%f119, [%r40+2772];
	fma.rn.f32 	%f120, %f118, %f119, %f115;
	ld.shared.f32 	%f121, [%r7+2196];
	fma.rn.f32 	%f122, %f119, %f121, %f117;
	ld.shared.f32 	%f123, [%r7+88];
	ld.shared.f32 	%f124, [%r40+2904];
	fma.rn.f32 	%f125, %f123, %f124, %f120;
	ld.shared.f32 	%f126, [%r7+2200];
	fma.rn.f32 	%f127, %f124, %f126, %f122;
	ld.shared.f32 	%f128, [%r7+92];
	ld.shared.f32 	%f129, [%r40+3036];
	fma.rn.f32 	%f130, %f128, %f129, %f125;
	ld.shared.f32 	%f131, [%r7+2204];
	fma.rn.f32 	%f132, %f129, %f131, %f127;
	ld.shared.f32 	%f133, [%r7+96];
	ld.shared.f32 	%f134, [%r40+3168];
	fma.rn.f32 	%f135, %f133, %f134, %f130;
	ld.shared.f32 	%f136, [%r7+2208];
	fma.rn.f32 	%f137, %f134, %f136, %f132;
	ld.shared.f32 	%f138, [%r7+100];
	ld.shared.f32 	%f139, [%r40+3300];
	fma.rn.f32 	%f140, %f138, %f139, %f135;
	ld.shared.f32 	%f141, [%r7+2212];
	fma.rn.f32 	%f142, %f139, %f141, %f137;
	ld.shared.f32 	%f143, [%r7+104];
	ld.shared.f32 	%f144, [%r40+3432];
	fma.rn.f32 	%f145, %f143, %f144, %f140;
	ld.shared.f32 	%f146, [%r7+2216];
	fma.rn.f32 	%f147, %f144, %f146, %f142;
	ld.shared.f32 	%f148, [%r7+108];
	ld.shared.f32 	%f149, [%r40+3564];
	fma.rn.f32 	%f150, %f148, %f149, %f145;
	ld.shared.f32 	%f151, [%r7+2220];
	fma.rn.f32 	%f152, %f149, %f151, %f147;
	ld.shared.f32 	%f153, [%r7+112];
	ld.shared.f32 	%f154, [%r40+3696];
	fma.rn.f32 	%f155, %f153, %f154, %f150;
	ld.shared.f32 	%f156, [%r7+2224];
	fma.rn.f32 	%f157, %f154, %f156, %f152;
	ld.shared.f32 	%f158, [%r7+116];
	ld.shared.f32 	%f159, [%r40+3828];
	fma.rn.f32 	%f160, %f158, %f159, %f155;
	ld.shared.f32 	%f161, [%r7+2228];
	fma.rn.f32 	%f162, %f159, %f161, %f157;
	ld.shared.f32 	%f163, [%r7+120];
	ld.shared.f32 	%f164, [%r40+3960];
	fma.rn.f32 	%f165, %f163, %f164, %f160;
	ld.shared.f32 	%f166, [%r7+2232];
	fma.rn.f32 	%f167, %f164, %f166, %f162;
	ld.shared.f32 	%f168, [%r7+124];
	ld.shared.f32 	%f169, [%r40+4092];
	fma.rn.f32 	%f173, %f168, %f169, %f165;
	ld.shared.f32 	%f170, [%r7+2236];
	fma.rn.f32 	%f174, %f169, %f170, %f167;
	bar.sync 	0;
	add.s32 	%r50, %r50, 32;
	add.s32 	%r49, %r49, %r4;
	add.s32 	%r48, %r48, %r4;
	add.s32 	%r47, %r47, 32;
	add.s32 	%r46, %r46, 32;
	setp.lt.s32 	%p2, %r50, %r13;
	@%p2 bra 	$L__BB4_2;
$L__BB4_3:
	cvta.to.global.u64 	%rd14, %rd5;
	add.s32 	%r41, %r5, %r6;
	mad.lo.s32 	%r42, %r24, %r3, %r2;
	add.s32 	%r43, %r42, %r41;
	mul.wide.s32 	%rd15, %r43, 4;
	add.s64 	%rd16, %rd14, %rd15;
	st.global.f32 	[%rd16], %f173;
	shl.b32 	%r44, %r24, 4;
	add.s32 	%r45, %r43, %r44;
	mul.wide.s32 	%rd17, %r45, 4;
	add.s64 	%rd18, %rd14, %rd17;
	st.global.f32 	[%rd18], %f174;
	ret;

}
	// .globl	_Z13kernel_smem_5PfS_iS_
.visible .entry _Z13kernel_smem_5PfS_iS_(
	.param .u64 .ptr .align 1 _Z13kernel_smem_5PfS_iS__param_0,
	.param .u64 .ptr .align 1 _Z13kernel_smem_5PfS_iS__param_1,
	.param .u32 _Z13kernel_smem_5PfS_iS__param_2,
	.param .u64 .ptr .align 1 _Z13kernel_smem_5PfS_iS__param_3
)
{
	.reg .pred 	%p<3>;
	.reg .b32 	%r<72>;
	.reg .b32 	%f<315>;
	.reg .b64 	%rd<34>;
	// demoted variable
	.shared .align 4 .b8 _ZZ13kernel_smem_5PfS_iS_E2as[4224];
	// demoted variable
	.shared .align 4 .b8 _ZZ13kernel_smem_5PfS_iS_E2bs[4224];
	ld.param.u32 	%r35, [_Z13kernel_smem_5PfS_iS__param_2];
	mov.u32 	%r36, %ctaid.x;
	mov.u32 	%r1, %ctaid.y;
	mov.u32 	%r2, %tid.x;
	mov.u32 	%r3, %tid.y;
	shl.b32 	%r4, %r35, 5;
	mul.lo.s32 	%r5, %r4, %r1;
	shl.b32 	%r6, %r36, 5;
	setp.lt.s32 	%p1, %r35, 1;
	mov.f32 	%f311, 0f00000000;
	mov.f32 	%f312, %f311;
	mov.f32 	%f313, %f311;
	mov.f32 	%f314, %f311;
	@%p1 bra 	$L__BB5_3;
	mov.u32 	%r37, _ZZ13kernel_smem_5PfS_iS_E2as;
	mad.lo.s32 	%r7, %r3, 132, %r37;
	mad.lo.s32 	%r38, %r35, %r3, %r2;
	add.s32 	%r70, %r38, %r6;
	add.s32 	%r39, %r3, 8;
	mad.lo.s32 	%r40, %r35, %r39, %r2;
	add.s32 	%r69, %r40, %r6;
	add.s32 	%r41, %r3, 16;
	mad.lo.s32 	%r42, %r35, %r41, %r2;
	add.s32 	%r68, %r42, %r6;
	add.s32 	%r43, %r3, 24;
	mad.lo.s32 	%r44, %r35, %r43, %r2;
	add.s32 	%r67, %r44, %r6;
	shl.b32 	%r45, %r1, 5;
	add.s32 	%r46, %r3, %r45;
	mad.lo.s32 	%r66, %r35, %r46, %r2;
	add.s32 	%r47, %r46, 8;
	mad.lo.s32 	%r65, %r35, %r47, %r2;
	add.s32 	%r48, %r46, 16;
	mad.lo.s32 	%r64, %r35, %r48, %r2;
	add.s32 	%r49, %r46, 24;
	mad.lo.s32 	%r63, %r35, %r49, %r2;
	add.s32 	%r16, %r5, %r35;
	mov.f32 	%f314, 0f00000000;
	mov.u32 	%r71, %r5;
	mov.f32 	%f313, %f314;
	mov.f32 	%f312, %f314;
	mov.f32 	%f311, %f314;
$L__BB5_2:
	ld.param.u64 	%rd32, [_Z13kernel_smem_5PfS_iS__param_1];
	ld.param.u64 	%rd31, [_Z13kernel_smem_5PfS_iS__param_0];
	mul.wide.s32 	%rd4, %r70, 4;
	cvta.to.global.u64 	%rd5, %rd32;
	add.s64 	%rd6, %rd5, %rd4;
	mul.wide.s32 	%rd7, %r69, 4;
	add.s64 	%rd8, %rd5, %rd7;
	mul.wide.s32 	%rd9, %r68, 4;
	add.s64 	%rd10, %rd5, %rd9;
	mul.wide.s32 	%rd11, %r67, 4;
	add.s64 	%rd12, %rd5, %rd11;
	mul.wide.s32 	%rd13, %r66, 4;
	cvta.to.global.u64 	%rd14, %rd31;
	add.s64 	%rd15, %rd14, %rd13;
	mul.wide.s32 	%rd16, %r65, 4;
	add.s64 	%rd17, %rd14, %rd16;
	mul.wide.s32 	%rd18, %r64, 4;
	add.s64 	%rd19, %rd14, %rd18;
	mul.wide.s32 	%rd20, %r63, 4;
	add.s64 	%rd21, %rd14, %rd20;
	ld.global.f32 	%f15, [%rd15];
	shl.b32 	%r50, %r2, 2;
	add.s32 	%r51, %r7, %r50;
	st.shared.f32 	[%r51], %f15;
	ld.global.f32 	%f16, [%rd6];
	mov.u32 	%r52, _ZZ13kernel_smem_5PfS_iS_E2bs;
	add.s32 	%r53, %r52, %r50;
	mad.lo.s32 	%r54, %r3, 132, %r53;
	st.shared.f32 	[%r54], %f16;
	ld.global.f32 	%f17, [%rd17];
	st.shared.f32 	[%r51+1056], %f17;
	ld.global.f32 	%f18, [%rd8];
	st.shared.f32 	[%r54+1056], %f18;
	ld.global.f32 	%f19, [%rd19];
	st.shared.f32 	[%r51+2112], %f19;
	ld.global.f32 	%f20, [%rd10];
	st.shared.f32 	[%r54+2112], %f20;
	ld.global.f32 	%f21, [%rd21];
	st.shared.f32 	[%r51+3168], %f21;
	ld.global.f32 	%f22, [%rd12];
	st.shared.f32 	[%r54+3168], %f22;
	bar.sync 	0;
	ld.shared.f32 	%f23, [%r7];
	ld.shared.f32 	%f24, [%r53];
	fma.rn.f32 	%f25, %f23, %f24, %f311;
	ld.shared.f32 	%f26, [%r7+1056];
	fma.rn.f32 	%f27, %f24, %f26, %f312;
	ld.shared.f32 	%f28, [%r7+2112];
	fma.rn.f32 	%f29, %f28, %f24, %f313;
	ld.shared.f32 	%f30, [%r7+3168];
	fma.rn.f32 	%f31, %f24, %f30, %f314;
	ld.shared.f32 	%f32, [%r7+4];
	ld.shared.f32 	%f33, [%r53+132];
	fma.rn.f32 	%f34, %f32, %f33, %f25;
	ld.shared.f32 	%f35, [%r7+1060];
	fma.rn.f32 	%f36, %f33, %f35, %f27;
	ld.shared.f32 	%f37, [%r7+2116];
	fma.rn.f32 	%f38, %f37, %f33, %f29;
	ld.shared.f32 	%f39, [%r7+3172];
	fma.rn.f32 	%f40, %f33, %f39, %f31;
	ld.shared.f32 	%f41, [%r7+8];
	ld.shared.f32 	%f42, [%r53+264];
	fma.rn.f32 	%f43, %f41, %f42, %f34;
	ld.shared.f32 	%f44, [%r7+1064];
	fma.rn.f32 	%f45, %f42, %f44, %f36;
	ld.shared.f32 	%f46, [%r7+2120];
	fma.rn.f32 	%f47, %f46, %f42, %f38;
	ld.shared.f32 	%f48, [%r7+3176];
	fma.rn.f32 	%f49, %f42, %f48, %f40;
	ld.shared.f32 	%f50, [%r7+12];
	ld.shared.f32 	%f51, [%r53+396];
	fma.rn.f32 	%f52, %f50, %f51, %f43;
	ld.shared.f32 	%f53, [%r7+1068];
	fma.rn.f32 	%f54, %f51, %f53, %f45;
	ld.shared.f32 	%f55, [%r7+2124];
	fma.rn.f32 	%f56, %f55, %f51, %f47;
	ld.shared.f32 	%f57, [%r7+3180];
	fma.rn.f32 	%f58, %f51, %f57, %f49;
	ld.shared.f32 	%f59, [%r7+16];
	ld.shared.f32 	%f60, [%r53+528];
	fma.rn.f32 	%f61, %f59, %f60, %f52;
	ld.shared.f32 	%f62, [%r7+1072];
	fma.rn.f32 	%f63, %f60, %f62, %f54;
	ld.shared.f32 	%f64, [%r7+2128];
	fma.rn.f32 	%f65, %f64, %f60, %f56;
	ld.shared.f32 	%f66, [%r7+3184];
	fma.rn.f32 	%f67, %f60, %f66, %f58;
	ld.shared.f32 	%f68, [%r7+20];
	ld.shared.f32 	%f69, [%r53+660];
	fma.rn.f32 	%f70, %f68, %f69, %f61;
	ld.shared.f32 	%f71, [%r7+1076];
	fma.rn.f32 	%f72, %f69, %f71, %f63;
	ld.shared.f32 	%f73, [%r7+2132];
	fma.rn.f32 	%f74, %f73, %f69, %f65;
	ld.shared.f32 	%f75, [%r7+3188];
	fma.rn.f32 	%f76, %f69, %f75, %f67;
	ld.shared.f32 	%f77, [%r7+24];
	ld.shared.f32 	%f78, [%r53+792];
	fma.rn.f32 	%f79, %f77, %f78, %f70;
	ld.shared.f32 	%f80, [%r7+1080];
	fma.rn.f32 	%f81, %f78, %f80, %f72;
	ld.shared.f32 	%f82, [%r7+2136];
	fma.rn.f32 	%f83, %f82, %f78, %f74;
	ld.shared.f32 	%f84, [%r7+3192];
	fma.rn.f32 	%f85, %f78, %f84, %f76;
	ld.shared.f32 	%f86, [%r7+28];
	ld.shared.f32 	%f87, [%r53+924];
	fma.rn.f32 	%f88, %f86, %f87, %f79;
	ld.shared.f32 	%f89, [%r7+1084];
	fma.rn.f32 	%f90, %f87, %f89, %f81;
	ld.shared.f32 	%f91, [%r7+2140];
	fma.rn.f32 	%f92, %f91, %f87, %f83;
	ld.shared.f32 	%f93, [%r7+3196];
	fma.rn.f32 	%f94, %f87, %f93, %f85;
	ld.shared.f32 	%f95, [%r7+32];
	ld.shared.f32 	%f96, [%r53+1056];
	fma.rn.f32 	%f97, %f95, %f96, %f88;
	ld.shared.f32 	%f98, [%r7+1088];
	fma.rn.f32 	%f99, %f96, %f98, %f90;
	ld.shared.f32 	%f100, [%r7+2144];
	fma.rn.f32 	%f101, %f100, %f96, %f92;
	ld.shared.f32 	%f102, [%r7+3200];
	fma.rn.f32 	%f103, %f96, %f102, %f94;
	ld.shared.f32 	%f104, [%r7+36];
	ld.shared.f32 	%f105, [%r53+1188];
	fma.rn.f32 	%f106, %f104, %f105, %f97;
	ld.shared.f32 	%f107, [%r7+1092];
	fma.rn.f32 	%f108, %f105, %f107, %f99;
	ld.shared.f32 	%f109, [%r7+2148];
	fma.rn.f32 	%f110, %f109, %f105, %f101;
	ld.shared.f32 	%f111, [%r7+3204];
	fma.rn.f32 	%f112, %f105, %f111, %f103;
	ld.shared.f32 	%f113, [%r7+40];
	ld.shared.f32 	%f114, [%r53+1320];
	fma.rn.f32 	%f115, %f113, %f114, %f106;
	ld.shared.f32 	%f116, [%r7+1096];
	fma.rn.f32 	%f117, %f114, %f116, %f108;
	ld.shared.f32 	%f118, [%r7+2152];
	fma.rn.f32 	%f119, %f118, %f114, %f110;
	ld.shared.f32 	%f120, [%r7+3208];
	fma.rn.f32 	%f121, %f114, %f120, %f112;
	ld.shared.f32 	%f122, [%r7+44];
	ld.shared.f32 	%f123, [%r53+1452];
	fma.rn.f32 	%f124, %f122, %f123, %f115;
	ld.shared.f32 	%f125, [%r7+1100];
	fma.rn.f32 	%f126, %f123, %f125, %f117;
	ld.shared.f32 	%f127, [%r7+2156];
	fma.rn.f32 	%f128, %f127, %f123, %f119;
	ld.shared.f32 	%f129, [%r7+3212];
	fma.rn.f32 	%f130, %f123, %f129, %f121;
	ld.shared.f32 	%f131, [%r7+48];
	ld.shared.f32 	%f132, [%r53+1584];
	fma.rn.f32 	%f133, %f131, %f132, %f124;
	ld.shared.f32 	%f134, [%r7+1104];
	fma.rn.f32 	%f135, %f132, %f134, %f126;
	ld.shared.f32 	%f136, [%r7+2160];
	fma.rn.f32 	%f137, %f136, %f132, %f128;
	ld.shared.f32 	%f138, [%r7+3216];
	fma.rn.f32 	%f139, %f132, %f138, %f130;
	ld.shared.f32 	%f140, [%r7+52];
	ld.shared.f32 	%f141, [%r53+1716];
	fma.rn.f32 	%f142, %f140, %f141, %f133;
	ld.shared.f32 	%f143, [%r7+1108];
	fma.rn.f32 	%f144, %f141, %f143, %f135;
	ld.shared.f32 	%f145, [%r7+2164];
	fma.rn.f32 	%f146, %f145, %f141, %f137;
	ld.shared.f32 	%f147, [%r7+3220];
	fma.rn.f32 	%f148, %f141, %f147, %f139;
	ld.shared.f32 	%f149, [%r7+56];
	ld.shared.f32 	%f150, [%r53+1848];
	fma.rn.f32 	%f151, %f149, %f150, %f142;
	ld.shared.f32 	%f152, [%r7+1112];
	fma.rn.f32 	%f153, %f150, %f152, %f144;
	ld.shared.f32 	%f154, [%r7+2168];
	fma.rn.f32 	%f155, %f154, %f150, %f146;
	ld.shared.f32 	%f156, [%r7+3224];
	fma.rn.f32 	%f157, %f150, %f156, %f148;
	ld.shared.f32 	%f158, [%r7+60];
	ld.shared.f32 	%f159, [%r53+1980];
	fma.rn.f32 	%f160, %f158, %f159, %f151;
	ld.shared.f32 	%f161, [%r7+1116];
	fma.rn.f32 	%f162, %f159, %f161, %f153;
	ld.shared.f32 	%f163, [%r7+2172];
	fma.rn.f32 	%f164, %f163, %f159, %f155;
	ld.shared.f32 	%f165, [%r7+3228];
	fma.rn.f32 	%f166, %f159, %f165, %f157;
	ld.shared.f32 	%f167, [%r7+64];
	ld.shared.f32 	%f168, [%r53+2112];
	fma.rn.f32 	%f169, %f167, %f168, %f160;
	ld.shared.f32 	%f170, [%r7+1120];
	fma.rn.f32 	%f171, %f168, %f170, %f162;
	ld.shared.f32 	%f172, [%r7+2176];
	fma.rn.f32 	%f173, %f172, %f168, %f164;
	ld.shared.f32 	%f174, [%r7+3232];
	fma.rn.f32 	%f175, %f168, %f174, %f166;
	ld.shared.f32 	%f176, [%r7+68];
	ld.shared.f32 	%f177, [%r53+2244];
	fma.rn.f32 	%f178, %f176, %f177, %f169;
	ld.shared.f32 	%f179, [%r7+1124];
	fma.rn.f32 	%f180, %f177, %f179, %f171;
	ld.shared.f32 	%f181, [%r7+2180];
	fma.rn.f32 	%f182, %f181, %f177, %f173;
	ld.shared.f32 	%f183, [%r7+3236];
	fma.rn.f32 	%f184, %f177, %f183, %f175;
	ld.shared.f32 	%f185, [%r7+72];
	ld.shared.f32 	%f186, [%r53+2376];
	fma.rn.f32 	%f187, %f185, %f186, %f178;
	ld.shared.f32 	%f188, [%r7+1128];
	fma.rn.f32 	%f189, %f186, %f188, %f180;
	ld.shared.f32 	%f190, [%r7+2184];
	fma.rn.f32 	%f191, %f190, %f186, %f182;
	ld.shared.f32 	%f192, [%r7+3240];
	fma.rn.f32 	%f193, %f186, %f192, %f184;
	ld.shared.f32 	%f194, [%r7+76];
	ld.shared.f32 	%f195, [%r53+2508];
	fma.rn.f32 	%f196, %f194, %f195, %f187;
	ld.shared.f32 	%f197, [%r7+1132];
	fma.rn.f32 	%f198, %f195, %f197, %f189;
	ld.shared.f32 	%f199, [%r7+2188];
	fma.rn.f32 	%f200, %f199, %f195, %f191;
	ld.shared.f32 	%f201, [%r7+3244];
	fma.rn.f32 	%f202, %f195, %f201, %f193;
	ld.shared.f32 	%f203, [%r7+80];
	ld.shared.f32 	%f204, [%r53+2640];
	fma.rn.f32 	%f205, %f203, %f204, %f196;
	ld.shared.f32 	%f206, [%r7+1136];
	fma.rn.f32 	%f207, %f204, %f206, %f198;
	ld.shared.f32 	%f208, [%r7+2192];
	fma.rn.f32 	%f209, %f208, %f204, %f200;
	ld.shared.f32 	%f210, [%r7+3248];
	fma.rn.f32 	%f211, %f204, %f210, %f202;
	ld.shared.f32 	%f212, [%r7+84];
	ld.shared.f32 	%f213, [%r53+2772];
	fma.rn.f32 	%f214, %f212, %f213, %f205;
	ld.shared.f32 	%f215, [%r7+1140];
	fma.rn.f32 	%f216, %f213, %f215, %f207;
	ld.shared.f32 	%f217, [%r7+2196];
	fma.rn.f32 	%f218, %f217, %f213, %f209;
	ld.shared.f32 	%f219, [%r7+3252];
	fma.rn.f32 	%f220, %f213, %f219, %f211;
	ld.shared.f32 	%f221, [%r7+88];
	ld.shared.f32 	%f222, [%r53+2904];
	fma.rn.f32 	%f223, %f221, %f222, %f214;
	ld.shared.f32 	%f224, [%r7+1144];
	fma.rn.f32 	%f225, %f222, %f224, %f216;
	ld.shared.f32 	%f226, [%r7+2200];
	fma.rn.f32 	%f227, %f226, %f222, %f218;
	ld.shared.f32 	%f228, [%r7+3256];
	fma.rn.f32 	%f229, %f222, %f228, %f220;
	ld.shared.f32 	%f230, [%r7+92];
	ld.shared.f32 	%f231, [%r53+3036];
	fma.rn.f32 	%f232, %f230, %f231, %f223;
	ld.shared.f32 	%f233, [%r7+1148];
	fma.rn.f32 	%f234, %f231, %f233, %f225;
	ld.shared.f32 	%f235, [%r7+2204];
	fma.rn.f32 	%f236, %f235, %f231, %f227;
	ld.shared.f32 	%f237, [%r7+3260];
	fma.rn.f32 	%f238, %f231, %f237, %f229;
	ld.shared.f32 	%f239, [%r7+96];
	ld.shared.f32 	%f240, [%r53+3168];
	fma.rn.f32 	%f241, %f239, %f240, %f232;
	ld.shared.f32 	%f242, [%r7+1152];
	fma.rn.f32 	%f243, %f240, %f242, %f234;
	ld.shared.f32 	%f244, [%r7+2208];
	fma.rn.f32 	%f245, %f244, %f240, %f236;
	ld.shared.f32 	%f246, [%r7+3264];
	fma.rn.f32 	%f247, %f240, %f246, %f238;
	ld.shared.f32 	%f248, [%r7+100];
	ld.shared.f32 	%f249, [%r53+3300];
	fma.rn.f32 	%f250, %f248, %f249, %f241;
	ld.shared.f32 	%f251, [%r7+1156];
	fma.rn.f32 	%f252, %f249, %f251, %f243;
	ld.shared.f32 	%f253, [%r7+2212];
	fma.rn.f32 	%f254, %f253, %f249, %f245;
	ld.shared.f32 	%f255, [%r7+3268];
	fma.rn.f32 	%f256, %f249, %f255, %f247;
	ld.shared.f32 	%f257, [%r7+104];
	ld.shared.f32 	%f258, [%r53+3432];
	fma.rn.f32 	%f259, %f257, %f258, %f250;
	ld.shared.f32 	%f260, [%r7+1160];
	fma.rn.f32 	%f261, %f258, %f260, %f252;
	ld.shared.f32 	%f262, [%r7+2216];
	fma.rn.f32 	%f263, %f262, %f258, %f254;
	ld.shared.f32 	%f264, [%r7+3272];
	fma.rn.f32 	%f265, %f258, %f264, %f256;
	ld.shared.f32 	%f266, [%r7+108];
	ld.shared.f32 	%f267, [%r53+3564];
	fma.rn.f32 	%f268, %f266, %f267, %f259;
	ld.shared.f32 	%f269, [%r7+1164];
	fma.rn.f32 	%f270, %f267, %f269, %f261;
	ld.shared.f32 	%f271, [%r7+2220];
	fma.rn.f32 	%f272, %f271, %f267, %f263;
	ld.shared.f32 	%f273, [%r7+3276];
	fma.rn.f32 	%f274, %f267, %f273, %f265;
	ld.shared.f32 	%f275, [%r7+112];
	ld.shared.f32 	%f276, [%r53+3696];
	fma.rn.f32 	%f277, %f275, %f276, %f268;
	ld.shared.f32 	%f278, [%r7+1168];
	fma.rn.f32 	%f279, %f276, %f278, %f270;
	ld.shared.f32 	%f280, [%r7+2224];
	fma.rn.f32 	%f281, %f280, %f276, %f272;
	ld.shared.f32 	%f282, [%r7+3280];
	fma.rn.f32 	%f283, %f276, %f282, %f274;
	ld.shared.f32 	%f284, [%r7+116];
	ld.shared.f32 	%f285, [%r53+3828];
	fma.rn.f32 	%f286, %f284, %f285, %f277;
	ld.shared.f32 	%f287, [%r7+1172];
	fma.rn.f32 	%f288, %f285, %f287, %f279;
	ld.shared.f32 	%f289, [%r7+2228];
	fma.rn.f32 	%f290, %f289, %f285, %f281;
	ld.shared.f32 	%f291, [%r7+3284];
	fma.rn.f32 	%f292, %f285, %f291, %f283;
	ld.shared.f32 	%f293, [%r7+120];
	ld.shared.f32 	%f294, [%r53+3960];
	fma.rn.f32 	%f295, %f293, %f294, %f286;
	ld.shared.f32 	%f296, [%r7+1176];
	fma.rn.f32 	%f297, %f294, %f296, %f288;
	ld.shared.f32 	%f298, [%r7+2232];
	fma.rn.f32 	%f299, %f298, %f294, %f290;
	ld.shared.f32 	%f300, [%r7+3288];
	fma.rn.f32 	%f301, %f294, %f300, %f292;
	ld.shared.f32 	%f302, [%r7+124];
	ld.shared.f32 	%f303, [%r53+4092];
	fma.rn.f32 	%f311, %f302, %f303, %f295;
	ld.shared.f32 	%f304, [%r7+1180];
	fma.rn.f32 	%f312, %f303, %f304, %f297;
	ld.shared.f32 	%f305, [%r7+2236];
	fma.rn.f32 	%f313, %f305, %f303, %f299;
	ld.shared.f32 	%f306, [%r7+3292];
	fma.rn.f32 	%f314, %f303, %f306, %f301;
	bar.sync 	0;
	add.s32 	%r71, %r71, 32;
	add.s32 	%r70, %r70, %r4;
	add.s32 	%r69, %r69, %r4;
	add.s32 	%r68, %r68, %r4;
	add.s32 	%r67, %r67, %r4;
	add.s32 	%r66, %r66, 32;
	add.s32 	%r65, %r65, 32;
	add.s32 	%r64, %r64, 32;
	add.s32 	%r63, %r63, 32;
	setp.lt.s32 	%p2, %r71, %r16;
	@%p2 bra 	$L__BB5_2;
$L__BB5_3:
	ld.param.u64 	%rd33, [_Z13kernel_smem_5PfS_iS__param_3];
	cvta.to.global.u64 	%rd22, %rd33;
	add.s32 	%r55, %r5, %r6;
	mad.lo.s32 	%r56, %r35, %r3, %r2;
	add.s32 	%r57, %r56, %r55;
	mul.wide.s32 	%rd23, %r57, 4;
	add.s64 	%rd24, %rd22, %rd23;
	st.global.f32 	[%rd24], %f311;
	shl.b32 	%r58, %r35, 3;
	add.s32 	%r59, %r57, %r58;
	mul.wide.s32 	%rd25, %r59, 4;
	add.s64 	%rd26, %rd22, %rd25;
	st.global.f32 	[%rd26], %f312;
	shl.b32 	%r60, %r35, 4;
	add.s32 	%r61, %r57, %r60;
	mul.wide.s32 	%rd27, %r61, 4;
	add.s64 	%rd28, %rd22, %rd27;
	st.global.f32 	[%rd28], %f313;
	add.s32 	%r62, %r61, %r58;
	mul.wide.s32 	%rd29, %r62, 4;
	add.s64 	%rd30, %rd22, %rd29;
	st.global.f32 	[%rd30], %f314;
	ret;

}


// ===== COMPILED SASS (sm_100) =====

	.target	sm_100

	.elftype	@"ET_EXEC"


//--------------------- .note.nv.tkinfo           --------------------------
	.section	.note.nv.tkinfo,"",@"SHT_NOTE"
	.sectionflags	@"SHF_NOTE_NV_TKINFO"
	.tkinfo
        /*0018*/ 	.word	0x00000002
        /*0030*/ 	.string	""
        /*0030*/ 	.string	"ptxas"
        /*0030*/ 	.string	"Cuda compilation tools, release 13.0, V13.0.88"
        /*0030*/ 	.string	"Build cuda_13.0.r13.0/compiler.36424714_0"
        /*0030*/ 	.string	"-arch sm_100 -m 64 "



//--------------------- .note.nv.cuinfo           --------------------------
	.section	.note.nv.cuinfo,"",@"SHT_NOTE"
	.sectionflags	@"SHF_NOTE_NV_CUINFO"
        /*0018*/ 	.short	0x0002
        /*001a*/ 	.short	0x0064
        /*001c*/ 	.short	0x0082
	.zero		2


//--------------------- .nv.info                  --------------------------
	.section	.nv.info,"",@"SHT_CUDA_INFO"
	.align	4


	//----- nvinfo : EIATTR_REGCOUNT
	.align		4
        /*0000*/ 	.byte	0x04, 0x2f
        /*0002*/ 	.short	(.L_1 - .L_0)
	.align		4
.L_0:
        /*0004*/ 	.word	index@(_Z13kernel_globalPfS_iS_)
        /*0008*/ 	.word	0x00000020


	//----- nvinfo : EIATTR_FRAME_SIZE
	.align		4
.L_1:
        /*000c*/ 	.byte	0x04, 0x11
        /*000e*/ 	.short	(.L_3 - .L_2)
	.align		4
.L_2:
        /*0010*/ 	.word	index@(_Z13kernel_globalPfS_iS_)
        /*0014*/ 	.word	0x00000000


	//----- nvinfo : EIATTR_REGCOUNT
	.align		4
.L_3:
        /*0018*/ 	.byte	0x04, 0x2f
        /*001a*/ 	.short	(.L_5 - .L_4)
	.align		4
.L_4:
        /*001c*/ 	.word	index@(_Z13kernel_smem_1PfS_iS_)
        /*0020*/ 	.word	0x00000020


	//----- nvinfo : EIATTR_FRAME_SIZE
	.align		4
.L_5:
        /*0024*/ 	.byte	0x04, 0x11
        /*0026*/ 	.short	(.L_7 - .L_6)
	.align		4
.L_6:
        /*0028*/ 	.word	index@(_Z13kernel_smem_1PfS_iS_)
        /*002c*/ 	.word	0x00000000


	//----- nvinfo : EIATTR_REGCOUNT
	.align		4
.L_7:
        /*0030*/ 	.byte	0x04, 0x2f
        /*0032*/ 	.short	(.L_9 - .L_8)
	.align		4
.L_8:
        /*0034*/ 	.word	index@(_Z13kernel_smem_2PfS_iS_)
        /*0038*/ 	.word	0x00000020


	//----- nvinfo : EIATTR_FRAME_SIZE
	.align		4
.L_9:
        /*003c*/ 	.byte	0x04, 0x11
        /*003e*/ 	.short	(.L_11 - .L_10)
	.align		4
.L_10:
        /*0040*/ 	.word	index@(_Z13kernel_smem_2PfS_iS_)
        /*0044*/ 	.word	0x00000000


	//----- nvinfo : EIATTR_REGCOUNT
	.align		4
.L_11:
        /*0048*/ 	.byte	0x04, 0x2f
        /*004a*/ 	.short	(.L_13 - .L_12)
	.align		4
.L_12:
        /*004c*/ 	.word	index@(_Z13kernel_smem_3PfS_iS_)
        /*0050*/ 	.word	0x00000020


	//----- nvinfo : EIATTR_FRAME_SIZE
	.align		4
.L_13:
        /*0054*/ 	.byte	0x04, 0x11
        /*0056*/ 	.short	(.L_15 - .L_14)
	.align		4
.L_14:
        /*0058*/ 	.word	index@(_Z13kernel_smem_3PfS_iS_)
        /*005c*/ 	.word	0x00000000


	//----- nvinfo : EIATTR_REGCOUNT
	.align		4
.L_15:
        /*0060*/ 	.byte	0x04, 0x2f
        /*0062*/ 	.short	(.L_17 - .L_16)
	.align		4
.L_16:
        /*0064*/ 	.word	index@(_Z13kernel_smem_4PfS_iS_)
        /*0068*/ 	.word	0x00000020


	//----- nvinfo : EIATTR_FRAME_SIZE
	.align		4
.L_17:
        /*006c*/ 	.byte	0x04, 0x11
        /*006e*/ 	.short	(.L_19 - .L_18)
	.align		4
.L_18:
        /*0070*/ 	.word	index@(_Z13kernel_smem_4PfS_iS_)
        /*0074*/ 	.word	0x00000000


	//----- nvinfo : EIATTR_REGCOUNT
	.align		4
.L_19:
        /*0078*/ 	.byte	0x04, 0x2f
        /*007a*/ 	.short	(.L_21 - .L_20)
	.align		4
.L_20:
        /*007c*/ 	.word	index@(_Z13kernel_smem_5PfS_iS_)
        /*0080*/ 	.word	0x00000028


	//----- nvinfo : EIATTR_FRAME_SIZE
	.align		4
.L_21:
        /*0084*/ 	.byte	0x04, 0x11
        /*0086*/ 	.short	(.L_23 - .L_22)
	.align		4
.L_22:
        /*0088*/ 	.word	index@(_Z13kernel_smem_5PfS_iS_)
        /*008c*/ 	.word	0x00000000


	//----- nvinfo : EIATTR_MIN_STACK_SIZE
	.align		4
.L_23:
        /*0090*/ 	.byte	0x04, 0x12
        /*0092*/ 	.short	(.L_25 - .L_24)
	.align		4
.L_24:
        /*0094*/ 	.word	index@(_Z13kernel_smem_5PfS_iS_)
        /*0098*/ 	.word	0x00000000


	//----- nvinfo : EIATTR_MIN_STACK_SIZE
	.align		4
.L_25:
        /*009c*/ 	.byte	0x04, 0x12
        /*009e*/ 	.short	(.L_27 - .L_26)
	.align		4
.L_26:
        /*00a0*/ 	.word	index@(_Z13kernel_smem_4PfS_iS_)
        /*00a4*/ 	.word	0x00000000


	//----- nvinfo : EIATTR_MIN_STACK_SIZE
	.align		4
.L_27:
        /*00a8*/ 	.byte	0x04, 0x12
        /*00aa*/ 	.short	(.L_29 - .L_28)
	.align		4
.L_28:
        /*00ac*/ 	.word	index@(_Z13kernel_smem_3PfS_iS_)
        /*00b0*/ 	.word	0x00000000


	//----- nvinfo : EIATTR_MIN_STACK_SIZE
	.align		4
.L_29:
        /*00b4*/ 	.byte	0x04, 0x12
        /*00b6*/ 	.short	(.L_31 - .L_30)
	.align		4
.L_30:
        /*00b8*/ 	.word	index@(_Z13kernel_smem_2PfS_iS_)
        /*00bc*/ 	.word	0x00000000


	//----- nvinfo : EIATTR_MIN_STACK_SIZE
	.align		4
.L_31:
        /*00c0*/ 	.byte	0x04, 0x12
        /*00c2*/ 	.short	(.L_33 - .L_32)
	.align		4
.L_32:
        /*00c4*/ 	.word	index@(_Z13kernel_smem_1PfS_iS_)
        /*00c8*/ 	.word	0x00000000


	//----- nvinfo : EIATTR_MIN_STACK_SIZE
	.align		4
.L_33:
        /*00cc*/ 	.byte	0x04, 0x12
        /*00ce*/ 	.short	(.L_35 - .L_34)
	.align		4
.L_34:
        /*00d0*/ 	.word	index@(_Z13kernel_globalPfS_iS_)
        /*00d4*/ 	.word	0x00000000
.L_35:


//--------------------- .nv.compat                --------------------------
	.section	.nv.compat,"",@"SHT_CUDA_COMPAT_INFO"
	.align	4
        /*0000*/ 	.byte	0x02, 0x09, 0x00, 0x00, 0x02, 0x02, 0x01, 0x00, 0x02, 0x05, 0x05, 0x00, 0x03, 0x07, 0x01, 0x01
        /*0010*/ 	.byte	0x02, 0x03, 0x00, 0x00, 0x02, 0x06, 0x01, 0x00, 0x04, 0x0b, 0x08, 0x00, 0x09, 0x00, 0x00, 0x00
        /*0020*/ 	.byte	0x00, 0x00, 0x00, 0x00


//--------------------- .nv.info._Z13kernel_smem_5PfS_iS_ --------------------------
	.section	.nv.info._Z13kernel_smem_5PfS_iS_,"",@"SHT_CUDA_INFO"
	.sectionflags	@""
	.align	4


	//----- nvinfo : EIATTR_CUDA_API_VERSION
	.align		4
        /*0000*/ 	.byte	0x04, 0x37
        /*0002*/ 	.short	(.L_37 - .L_36)
.L_36:
        /*0004*/ 	.word	0x00000082


	//----- nvinfo : EIATTR_KPARAM_INFO
	.align		4
.L_37:
        /*0008*/ 	.byte	0x04, 0x17
        /*000a*/ 	.short	(.L_39 - .L_38)
.L_38:
        /*000c*/ 	.word	0x00000000
        /*0010*/ 	.short	0x0003
        /*0012*/ 	.short	0x0018
        /*0014*/ 	.byte	0x00, 0xf5, 0x21, 0x00


	//----- nvinfo : EIATTR_KPARAM_INFO
	.align		4
.L_39:
        /*0018*/ 	.byte	0x04, 0x17
        /*001a*/ 	.short	(.L_41 - .L_40)
.L_40:
        /*001c*/ 	.word	0x00000000
        /*0020*/ 	.short	0x0002
        /*0022*/ 	.short	0x0010
        /*0024*/ 	.byte	0x00, 0xf0, 0x11, 0x00


	//----- nvinfo : EIATTR_KPARAM_INFO
	.align		4
.L_41:
        /*0028*/ 	.byte	0x04, 0x17
        /*002a*/ 	.short	(.L_43 - .L_42)
.L_42:
        /*002c*/ 	.word	0x00000000
        /*0030*/ 	.short	0x0001
        /*0032*/ 	.short	0x0008
        /*0034*/ 	.byte	0x00, 0xf5, 0x21, 0x00


	//----- nvinfo : EIATTR_KPARAM_INFO
	.align		4
.L_43:
        /*0038*/ 	.byte	0x04, 0x17
        /*003a*/ 	.short	(.L_45 - .L_44)
.L_44:
        /*003c*/ 	.word	0x00000000
        /*0040*/ 	.short	0x0000
        /*0042*/ 	.short	0x0000
        /*0044*/ 	.byte	0x00, 0xf5, 0x21, 0x00


	//----- nvinfo : EIATTR_SPARSE_MMA_MASK
	.align		4
.L_45:
        /*0048*/ 	.byte	0x03, 0x50
        /*004a*/ 	.short	0x0000


	//----- nvinfo : EIATTR_MAXREG_COUNT
	.align		4
        /*004c*/ 	.byte	0x03, 0x1b
        /*004e*/ 	.short	0x00ff


	//----- nvinfo : EIATTR_NUM_BARRIERS
	.align		4
        /*0050*/ 	.byte	0x02, 0x4c
        /*0052*/ 	.byte	0x01
	.zero		1


	//----- nvinfo : EIATTR_MERCURY_ISA_VERSION
	.align		4
        /*0054*/ 	.byte	0x03, 0x5f
        /*0056*/ 	.short	0x0101


	//----- nvinfo : EIATTR_VRC_CTA_INIT_COUNT
	.align		4
        /*0058*/ 	.byte	0x02, 0x4a
	.zero		1
	.zero		1


	//----- nvinfo : EIATTR_EXIT_INSTR_OFFSETS
	.align		4
        /*005c*/ 	.byte	0x04, 0x1c
        /*005e*/ 	.short	(.L_47 - .L_46)


	//   ....[0]....
.L_46:
        /*0060*/ 	.word	0x000018a0


	//----- nvinfo : EIATTR_CBANK_PARAM_SIZE
	.align		4
.L_47:
        /*0064*/ 	.byte	0x03, 0x19
        /*0066*/ 	.short	0x0020


	//----- nvinfo : EIATTR_PARAM_CBANK
	.align		4
        /*0068*/ 	.byte	0x04, 0x0a
        /*006a*/ 	.short	(.L_49 - .L_48)
	.align		4
.L_48:
        /*006c*/ 	.word	index@(.nv.constant0._Z13kernel_smem_5PfS_iS_)
        /*0070*/ 	.short	0x0380
        /*0072*/ 	.short	0x0020


	//----- nvinfo : EIATTR_SW_WAR
	.align		4
.L_49:
        /*0074*/ 	.byte	0x04, 0x36
        /*0076*/ 	.short	(.L_51 - .L_50)
.L_50:
        /*0078*/ 	.word	0x00000008
.L_51:


//--------------------- .nv.info._Z13kernel_smem_4PfS_iS_ --------------------------
	.section	.nv.info._Z13kernel_smem_4PfS_iS_,"",@"SHT_CUDA_INFO"
	.sectionflags	@""
	.align	4


	//----- nvinfo : EIATTR_CUDA_API_VERSION
	.align		4
        /*0000*/ 	.byte	0x04, 0x37
        /*0002*/ 	.short	(.L_53 - .L_52)
.L_52:
        /*0004*/ 	.word	0x00000082


	//----- nvinfo : EIATTR_KPARAM_INFO
	.align		4
.L_53:
        /*0008*/ 	.byte	0x04, 0x17
        /*000a*/ 	.short	(.L_55 - .L_54)
.L_54:
        /*000c*/ 	.word	0x00000000
        /*0010*/ 	.short	0x0003
        /*0012*/ 	.short	0x0018
        /*0014*/ 	.byte	0x00, 0xf5, 0x21, 0x00


	//----- nvinfo : EIATTR_KPARAM_INFO
	.align		4
.L_55:
        /*0018*/ 	.byte	0x04, 0x17
        /*001a*/ 	.short	(.L_57 - .L_56)
.L_56:
        /*001c*/ 	.word	0x00000000
        /*0020*/ 	.short	0x0002
        /*0022*/ 	.short	0x0010
        /*0024*/ 	.byte	0x00, 0xf0, 0x11, 0x00


	//----- nvinfo : EIATTR_KPARAM_INFO
	.align		4
.L_57:
        /*0028*/ 	.byte	0x04, 0x17
        /*002a*/ 	.short	(.L_59 - .L_58)
.L_58:
        /*002c*/ 	.word	0x00000000
        /*0030*/ 	.short	0x0001
        /*0032*/ 	.short	0x0008
        /*0034*/ 	.byte	0x00, 0xf5, 0x21, 0x00


	//----- nvinfo : EIATTR_KPARAM_INFO
	.align		4
.L_59:
        /*0038*/ 	.byte	0x04, 0x17
        /*003a*/ 	.short	(.L_61 - .L_60)
.L_60:
        /*003c*/ 	.word	0x00000000
        /*0040*/ 	.short	0x0000
        /*0042*/ 	.short	0x0000
        /*0044*/ 	.byte	0x00, 0xf5, 0x21, 0x00


	//----- nvinfo : EIATTR_SPARSE_MMA_MASK
	.align		4
.L_61:
        /*0048*/ 	.byte	0x03, 0x50
        /*004a*/ 	.short	0x0000


	//----- nvinfo : EIATTR_MAXREG_COUNT
	.align		4
        /*004c*/ 	.byte	0x03, 0x1b
        /*004e*/ 	.short	0x00ff


	//----- nvinfo : EIATTR_NUM_BARRIERS
	.align		4
        /*0050*/ 	.byte	0x02, 0x4c
        /*0052*/ 	.byte	0x01
	.zero		1


	//----- nvinfo : EIATTR_MERCURY_ISA_VERSION
	.align		4
        /*0054*/ 	.byte	0x03, 0x5f
        /*0056*/ 	.short	0x0101


	//----- nvinfo : EIATTR_VRC_CTA_INIT_COUNT
	.align		4
        /*0058*/ 	.byte	0x02, 0x4a
	.zero		1
	.zero		1


	//----- nvinfo : EIATTR_EXIT_INSTR_OFFSETS
	.align		4
        /*005c*/ 	.byte	0x04, 0x1c
        /*005e*/ 	.short	(.L_63 - .L_62)


	//   ....[0]....
.L_62:
        /*0060*/ 	.word	0x00000e30


	//----- nvinfo : EIATTR_CBANK_PARAM_SIZE
	.align		4
.L_63:
        /*0064*/ 	.byte	0x03, 0x19
        /*0066*/ 	.short	0x0020


	//----- nvinfo : EIATTR_PARAM_CBANK
	.align		4
        /*0068*/ 	.byte	0x04, 0x0a
        /*006a*/ 	.short	(.L_65 - .L_64)
	.align		4
.L_64:
        /*006c*/ 	.word	index@(.nv.constant0._Z13kernel_smem_4PfS_iS_)
        /*0070*/ 	.short	0x0380
        /*0072*/ 	.short	0x0020


	//----- nvinfo : EIATTR_SW_WAR
	.align		4
.L_65:
        /*0074*/ 	.byte	0x04, 0x36
        /*0076*/ 	.short	(.L_67 - .L_66)
.L_66:
        /*0078*/ 	.word	0x00000008
.L_67:


//--------------------- .nv.info._Z13kernel_smem_3PfS_iS_ --------------------------
	.section	.nv.info._Z13kernel_smem_3PfS_iS_,"",@"SHT_CUDA_INFO"
	.sectionflags	@""
	.align	4


	//----- nvinfo : EIATTR_CUDA_API_VERSION
	.align		4
        /*0000*/ 	.byte	0x04, 0x37
        /*0002*/ 	.short	(.L_69 - .L_68)
.L_68:
        /*0004*/ 	.word	0x00000082


	//----- nvinfo : EIATTR_KPARAM_INFO
	.align		4
.L_69:
        /*0008*/ 	.byte	0x04, 0x17
        /*000a*/ 	.short	(.L_71 - .L_70)
.L_70:
        /*000c*/ 	.word	0x00000000
        /*0010*/ 	.short	0x0003
        /*0012*/ 	.short	0x0018
        /*0014*/ 	.byte	0x00, 0xf5, 0x21, 0x00


	//----- nvinfo : EIATTR_KPARAM_INFO
	.align		4
.L_71:
        /*0018*/ 	.byte	0x04, 0x17
        /*001a*/ 	.short	(.L_73 - .L_72)
.L_72:
        /*001c*/ 	.word	0x00000000
        /*0020*/ 	.short	0x0002
        /*0022*/ 	.short	0x0010
        /*0024*/ 	.byte	0x00, 0xf0, 0x11, 0x00


	//----- nvinfo : EIATTR_KPARAM_INFO
	.align		4
.L_73:
        /*0028*/ 	.byte	0x04, 0x17
        /*002a*/ 	.short	(.L_75 - .L_74)
.L_74:
        /*002c*/ 	.word	0x00000000
        /*0030*/ 	.short	0x0001
        /*0032*/ 	.short	0x0008
        /*0034*/ 	.byte	0x00, 0xf5, 0x21, 0x00


	//----- nvinfo : EIATTR_KPARAM_INFO
	.align		4
.L_75:
        /*0038*/ 	.byte	0x04, 0x17
        /*003a*/ 	.short	(.L_77 - .L_76)
.L_76:
        /*003c*/ 	.word	0x00000000
        /*0040*/ 	.short	0x0000
        /*0042*/ 	.short	0x0000
        /*0044*/ 	.byte	0x00, 0xf5, 0x21, 0x00


	//----- nvinfo : EIATTR_SPARSE_MMA_MASK
	.align		4
.L_77:
        /*0048*/ 	.byte	0x03, 0x50
        /*004a*/ 	.short	0x0000


	//----- nvinfo : EIATTR_MAXREG_COUNT
	.align		4
        /*004c*/ 	.byte	0x03, 0x1b
        /*004e*/ 	.short	0x00ff


	//----- nvinfo : EIATTR_NUM_BARRIERS
	.align		4
        /*0050*/ 	.byte	0x02, 0x4c
        /*0052*/ 	.byte	0x01
	.zero		1


	//----- nvinfo : EIATTR_MERCURY_ISA_VERSION
	.align		4
        /*0054*/ 	.byte	0x03, 0x5f
        /*0056*/ 	.short	0x0101


	//----- nvinfo : EIATTR_VRC_CTA_INIT_COUNT
	.align		4
        /*0058*/ 	.byte	0x02, 0x4a
	.zero		1
	.zero		1


	//----- nvinfo : EIATTR_EXIT_INSTR_OFFSETS
	.align		4
        /*005c*/ 	.byte	0x04, 0x1c
        /*005e*/ 	.short	(.L_79 - .L_78)


	//   ....[0]....
.L_78:
        /*0060*/ 	.word	0x00000790


	//----- nvinfo : EIATTR_CBANK_PARAM_SIZE
	.align		4
.L_79:
        /*0064*/ 	.byte	0x03, 0x19
        /*0066*/ 	.short	0x0020


	//----- nvinfo : EIATTR_PARAM_CBANK
	.align		4
        /*0068*/ 	.byte	0x04, 0x0a
        /*006a*/ 	.short	(.L_81 - .L_80)
	.align		4
.L_80:
        /*006c*/ 	.word	index@(.nv.constant0._Z13kernel_smem_3PfS_iS_)
        /*0070*/ 	.short	0x0380
        /*0072*/ 	.short	0x0020


	//----- nvinfo : EIATTR_SW_WAR
	.align		4
.L_81:
        /*0074*/ 	.byte	0x04, 0x36
        /*0076*/ 	.short	(.L_83 - .L_82)
.L_82:
        /*0078*/ 	.word	0x00000008
.L_83:


//--------------------- .nv.info._Z13kernel_smem_2PfS_iS_ --------------------------
	.section	.nv.info._Z13kernel_smem_2PfS_iS_,"",@"SHT_CUDA_INFO"
	.sectionflags	@""
	.align	4


	//----- nvinfo : EIATTR_CUDA_API_VERSION
	.align		4
        /*0000*/ 	.byte	0x04, 0x37
        /*0002*/ 	.short	(.L_85 - .L_84)
.L_84:
        /*0004*/ 	.word	0x00000082


	//----- nvinfo : EIATTR_KPARAM_INFO
	.align		4
.L_85:
        /*0008*/ 	.byte	0x04, 0x17
        /*000a*/ 	.short	(.L_87 - .L_86)
.L_86:
        /*000c*/ 	.word	0x00000000
        /*0010*/ 	.short	0x0003
        /*0012*/ 	.short	0x0018
        /*0014*/ 	.byte	0x00, 0xf5, 0x21, 0x00


	//----- nvinfo : EIATTR_KPARAM_INFO
	.align		4
.L_87:
        /*0018*/ 	.byte	0x04, 0x17
        /*001a*/ 	.short	(.L_89 - .L_88)
.L_88:
        /*001c*/ 	.word	0x00000000
        /*0020*/ 	.short	0x0002
        /*0022*/ 	.short	0x0010
        /*0024*/ 	.byte	0x00, 0xf0, 0x11, 0x00


	//----- nvinfo : EIATTR_KPARAM_INFO
	.align		4
.L_89:
        /*0028*/ 	.byte	0x04, 0x17
        /*002a*/ 	.short	(.L_91 - .L_90)
.L_90:
        /*002c*/ 	.word	0x00000000
        /*0030*/ 	.short	0x0001
        /*0032*/ 	.short	0x0008
        /*0034*/ 	.byte	0x00, 0xf5, 0x21, 0x00


	//----- nvinfo : EIATTR_KPARAM_INFO
	.align		4
.L_91:
        /*0038*/ 	.byte	0x04, 0x17
        /*003a*/ 	.short	(.L_93 - .L_92)
.L_92:
        /*003c*/ 	.word	0x00000000
        /*0040*/ 	.short	0x0000
        /*0042*/ 	.short	0x0000
        /*0044*/ 	.byte	0x00, 0xf5, 0x21, 0x00


	//----- nvinfo : EIATTR_SPARSE_MMA_MASK
	.align		4
.L_93:
        /*0048*/ 	.byte	0x03, 0x50
        /*004a*/ 	.short	0x0000


	//----- nvinfo : EIATTR_MAXREG_COUNT
	.align		4
        /*004c*/ 	.byte	0x03, 0x1b
        /*004e*/ 	.short	0x00ff


	//----- nvinfo : EIATTR_NUM_BARRIERS
	.align		4
        /*0050*/ 	.byte	0x02, 0x4c
        /*0052*/ 	.byte	0x01
	.zero		1


	//----- nvinfo : EIATTR_MERCURY_ISA_VERSION
	.align		4
        /*0054*/ 	.byte	0x03, 0x5f
        /*0056*/ 	.short	0x0101


	//----- nvinfo : EIATTR_VRC_CTA_INIT_COUNT
	.align		4
        /*0058*/ 	.byte	0x02, 0x4a
	.zero		1
	.zero		1


	//----- nvinfo : EIATTR_EXIT_INSTR_OFFSETS
	.align		4
        /*005c*/ 	.byte	0x04, 0x1c
        /*005e*/ 	.short	(.L_95 - .L_94)


	//   ....[0]....
.L_94:
        /*0060*/ 	.word	0x00000910


	//----- nvinfo : EIATTR_CBANK_PARAM_SIZE
	.align		4
.L_95:
        /*0064*/ 	.byte	0x03, 0x19
        /*0066*/ 	.short	0x0020


	//----- nvinfo : EIATTR_PARAM_CBANK
	.align		4
        /*0068*/ 	.byte	0x04, 0x0a
        /*006a*/ 	.short	(.L_97 - .L_96)
	.align		4
.L_96:
        /*006c*/ 	.word	index@(.nv.constant0._Z13kernel_smem_2PfS_iS_)
        /*0070*/ 	.short	0x0380
        /*0072*/ 	.short	0x0020


	//----- nvinfo : EIATTR_SW_WAR
	.align		4
.L_97:
        /*0074*/ 	.byte	0x04, 0x36
        /*0076*/ 	.short	(.L_99 - .L_98)
.L_98:
        /*0078*/ 	.word	0x00000008
.L_99:


//--------------------- .nv.info._Z13kernel_smem_1PfS_iS_ --------------------------
	.section	.nv.info._Z13kernel_smem_1PfS_iS_,"",@"SHT_CUDA_INFO"
	.sectionflags	@""
	.align	4


	//----- nvinfo : EIATTR_CUDA_API_VERSION
	.align		4
        /*0000*/ 	.byte	0x04, 0x37
        /*0002*/ 	.short	(.L_101 - .L_100)
.L_100:
        /*0004*/ 	.word	0x00000082


	//----- nvinfo : EIATTR_KPARAM_INFO
	.align		4
.L_101:
        /*0008*/ 	.byte	0x04, 0x17
        /*000a*/ 	.short	(.L_103 - .L_102)
.L_102:
        /*000c*/ 	.word	0x00000000
        /*0010*/ 	.short	0x0003
        /*0012*/ 	.short	0x0018
        /*0014*/ 	.byte	0x00, 0xf5, 0x21, 0x00


	//----- nvinfo : EIATTR_KPARAM_INFO
	.align		4
.L_103:
        /*0018*/ 	.byte	0x04, 0x17
        /*001a*/ 	.short	(.L_105 - .L_104)
.L_104:
        /*001c*/ 	.word	0x00000000
        /*0020*/ 	.short	0x0002
        /*0022*/ 	.short	0x0010
        /*0024*/ 	.byte	0x00, 0xf0, 0x11, 0x00


	//----- nvinfo : EIATTR_KPARAM_INFO
	.align		4
.L_105:
        /*0028*/ 	.byte	0x04, 0x17
        /*002a*/ 	.short	(.L_107 - .L_106)
.L_106:
        /*002c*/ 	.word	0x00000000
        /*0030*/ 	.short	0x0001
        /*0032*/ 	.short	0x0008
        /*0034*/ 	.byte	0x00, 0xf5, 0x21, 0x00


	//----- nvinfo : EIATTR_KPARAM_INFO
	.align		4
.L_107:
        /*0038*/ 	.byte	0x04, 0x17
        /*003a*/ 	.short	(.L_109 - .L_108)
.L_108:
        /*003c*/ 	.word	0x00000000
        /*0040*/ 	.short	0x0000
        /*0042*/ 	.short	0x0000
        /*0044*/ 	.byte	0x00, 0xf5, 0x21, 0x00


	//----- nvinfo : EIATTR_SPARSE_MMA_MASK
	.align		4
.L_109:
        /*0048*/ 	.byte	0x03, 0x50
        /*004a*/ 	.short	0x0000


	//----- nvinfo : EIATTR_MAXREG_COUNT
	.align		4
        /*004c*/ 	.byte	0x03, 0x1b
        /*004e*/ 	.short	0x00ff


	//----- nvinfo : EIATTR_NUM_BARRIERS
	.align		4
        /*0050*/ 	.byte	0x02, 0x4c
        /*0052*/ 	.byte	0x01
	.zero		1


	//----- nvinfo : EIATTR_MERCURY_ISA_VERSION
	.align		4
        /*0054*/ 	.byte	0x03, 0x5f
        /*0056*/ 	.short	0x0101


	//----- nvinfo : EIATTR_VRC_CTA_INIT_COUNT
	.align		4
        /*0058*/ 	.byte	0x02, 0x4a
	.zero		1
	.zero		1


	//----- nvinfo : EIATTR_EXIT_INSTR_OFFSETS
	.align		4
        /*005c*/ 	.byte	0x04, 0x1c
        /*005e*/ 	.short	(.L_111 - .L_110)


	//   ....[0]....
.L_110:
        /*0060*/ 	.word	0x00000790


	//----- nvinfo : EIATTR_CBANK_PARAM_SIZE
	.align		4
.L_111:
        /*0064*/ 	.byte	0x03, 0x19
        /*0066*/ 	.short	0x0020


	//----- nvinfo : EIATTR_PARAM_CBANK
	.align		4
        /*0068*/ 	.byte	0x04, 0x0a
        /*006a*/ 	.short	(.L_113 - .L_112)
	.align		4
.L_112:
        /*006c*/ 	.word	index@(.nv.constant0._Z13kernel_smem_1PfS_iS_)
        /*0070*/ 	.short	0x0380
        /*0072*/ 	.short	0x0020


	//----- nvinfo : EIATTR_SW_WAR
	.align		4
.L_113:
        /*0074*/ 	.byte	0x04, 0x36
        /*0076*/ 	.short	(.L_115 - .L_114)
.L_114:
        /*0078*/ 	.word	0x00000008
.L_115:


//--------------------- .nv.info._Z13kernel_globalPfS_iS_ --------------------------
	.section	.nv.info._Z13kernel_globalPfS_iS_,"",@"SHT_CUDA_INFO"
	.sectionflags	@""
	.align	4


	//----- nvinfo : EIATTR_CUDA_API_VERSION
	.align		4
        /*0000*/ 	.byte	0x04, 0x37
        /*0002*/ 	.short	(.L_117 - .L_116)
.L_116:
        /*0004*/ 	.word	0x00000082


	//----- nvinfo : EIATTR_KPARAM_INFO
	.align		4
.L_117:
        /*0008*/ 	.byte	0x04, 0x17
        /*000a*/ 	.short	(.L_119 - .L_118)
.L_118:
        /*000c*/ 	.word	0x00000000
        /*0010*/ 	.short	0x0003
        /*0012*/ 	.short	0x0018
        /*0014*/ 	.byte	0x00, 0xf5, 0x21, 0x00


	//----- nvinfo : EIATTR_KPARAM_INFO
	.align		4
.L_119:
        /*0018*/ 	.byte	0x04, 0x17
        /*001a*/ 	.short	(.L_121 - .L_120)
.L_120:
        /*001c*/ 	.word	0x00000000
        /*0020*/ 	.short	0x0002
        /*0022*/ 	.short	0x0010
        /*0024*/ 	.byte	0x00, 0xf0, 0x11, 0x00


	//----- nvinfo : EIATTR_KPARAM_INFO
	.align		4
.L_121:
        /*0028*/ 	.byte	0x04, 0x17
        /*002a*/ 	.short	(.L_123 - .L_122)
.L_122:
        /*002c*/ 	.word	0x00000000
        /*0030*/ 	.short	0x0001
        /*0032*/ 	.short	0x0008
        /*0034*/ 	.byte	0x00, 0xf5, 0x21, 0x00


	//----- nvinfo : EIATTR_KPARAM_INFO
	.align		4
.L_123:
        /*0038*/ 	.byte	0x04, 0x17
        /*003a*/ 	.short	(.L_125 - .L_124)
.L_124:
        /*003c*/ 	.word	0x00000000
        /*0040*/ 	.short	0x0000
        /*0042*/ 	.short	0x0000
        /*0044*/ 	.byte	0x00, 0xf5, 0x21, 0x00


	//----- nvinfo : EIATTR_SPARSE_MMA_MASK
	.align		4
.L_125:
        /*0048*/ 	.byte	0x03, 0x50
        /*004a*/ 	.short	0x0000


	//----- nvinfo : EIATTR_MAXREG_COUNT
	.align		4
        /*004c*/ 	.byte	0x03, 0x1b
        /*004e*/ 	.short	0x00ff


	//----- nvinfo : EIATTR_MERCURY_ISA_VERSION
	.align		4
        /*0050*/ 	.byte	0x03, 0x5f
        /*0052*/ 	.short	0x0101


	//----- nvinfo : EIATTR_VRC_CTA_INIT_COUNT
	.align		4
        /*0054*/ 	.byte	0x02, 0x4a
	.zero		1
	.zero		1


	//----- nvinfo : EIATTR_EXIT_INSTR_OFFSETS
	.align		4
        /*0058*/ 	.byte	0x04, 0x1c
        /*005a*/ 	.short	(.L_127 - .L_126)


	//   ....[0]....
.L_126:
        /*005c*/ 	.word	0x000009b0


	//----- nvinfo : EIATTR_CBANK_PARAM_SIZE
	.align		4
.L_127:
        /*0060*/ 	.byte	0x03, 0x19
        /*0062*/ 	.short	0x0020


	//----- nvinfo : EIATTR_PARAM_CBANK
	.align		4
        /*0064*/ 	.byte	0x04, 0x0a
        /*0066*/ 	.short	(.L_129 - .L_128)
	.align		4
.L_128:
        /*0068*/ 	.word	index@(.nv.constant0._Z13kernel_globalPfS_iS_)
        /*006c*/ 	.short	0x0380
        /*006e*/ 	.short	0x0020


	//----- nvinfo : EIATTR_SW_WAR
	.align		4
.L_129:
        /*0070*/ 	.byte	0x04, 0x36
        /*0072*/ 	.short	(.L_131 - .L_130)
.L_130:
        /*0074*/ 	.word	0x00000008
.L_131:


//--------------------- .nv.callgraph             --------------------------
	.section	.nv.callgraph,"",@"SHT_CUDA_CALLGRAPH"
	.align	4
	.sectionentsize	8
	.align		4
        /*0000*/ 	.word	0x00000000
	.align		4
        /*0004*/ 	.word	0xffffffff
	.align		4
        /*0008*/ 	.word	0x00000000
	.align		4
        /*000c*/ 	.word	0xfffffffe
	.align		4
        /*0010*/ 	.word	0x00000000
	.align		4
        /*0014*/ 	.word	0xfffffffd
	.align		4
        /*0018*/ 	.word	0x00000000
	.align		4
        /*001c*/ 	.word	0xfffffffc


//--------------------- .text._Z13kernel_smem_5PfS_iS_ --------------------------
	.section	.text._Z13kernel_smem_5PfS_iS_,"ax",@progbits
	.align	128
        .global         _Z13kernel_smem_5PfS_iS_
        .type           _Z13kernel_smem_5PfS_iS_,@function
        .size           _Z13kernel_smem_5PfS_iS_,(.L_x_20 - _Z13kernel_smem_5PfS_iS_)
        .other          _Z13kernel_smem_5PfS_iS_,@"STO_CUDA_ENTRY STV_DEFAULT"
_Z13kernel_smem_5PfS_iS_:
.text._Z13kernel_smem_5PfS_iS_:
[----:B------:R-:W-:Y:S01]  /*0000*/  LDC R1, c[0x0][0x37c] ;  /* 0x0000df00ff017b82 */ /* 0x000fe20000000800 */
[----:B------:R-:W0:Y:S07]  /*0010*/  S2R R15, SR_CTAID.Y ;  /* 0x00000000000f7919 */ /* 0x000e2e0000002600 */
[----:B------:R-:W1:Y:S01]  /*0020*/  LDC R14, c[0x0][0x390] ;  /* 0x0000e400ff0e7b82 */ /* 0x000e620000000800 */
[----:B------:R-:W2:Y:S01]  /*0030*/  LDCU.64 UR4, c[0x0][0x358] ;  /* 0x00006b00ff0477ac */ /* 0x000ea20008000a00 */
[----:B------:R-:W-:Y:S01]  /*0040*/  HFMA2 R30, -RZ, RZ, 0, 0 ;  /* 0x00000000ff1e7431 */ /* 0x000fe200000001ff */
[----:B------:R-:W3:Y:S01]  /*0050*/  S2R R0, SR_TID.X ;  /* 0x0000000000007919 */ /* 0x000ee20000002100 */
[----:B------:R-:W-:-:S02]  /*0060*/  MOV R28, RZ ;  /* 0x000000ff001c7202 */ /* 0x000fc40000000f00 */
[----:B------:R-:W-:Y:S01]  /*0070*/  MOV R9, RZ ;  /* 0x000000ff00097202 */ /* 0x000fe20000000f00 */
[----:B------:R-:W3:Y:S01]  /*0080*/  S2R R3, SR_TID.Y ;  /* 0x0000000000037919 */ /* 0x000ee20000002200 */
[----:B------:R-:W3:Y:S01]  /*0090*/  LDC R2, c[0x0][0x390] ;  /* 0x0000e400ff027b82 */ /* 0x000ee20000000800 */
[----:B------:R-:W4:Y:S07]  /*00a0*/  S2R R8, SR_CTAID.X ;  /* 0x0000000000087919 */ /* 0x000f2e0000002500 */
[----:B------:R-:W2:Y:S01]  /*00b0*/  LDC.64 R16, c[0x0][0x398] ;  /* 0x0000e600ff107b82 */ /* 0x000ea20000000a00 */
[----:B-1----:R-:W-:-:S02]  /*00c0*/  SHF.L.U32 R4, R14, 0x5, RZ ;  /* 0x000000050e047819 */ /* 0x002fc400000006ff */
[----:B------:R-:W-:-:S03]  /*00d0*/  ISETP.GE.AND P0, PT, R14, 0x1, PT ;  /* 0x000000010e00780c */ /* 0x000fc60003f06270 */
[----:B0-----:R-:W-:Y:S02]  /*00e0*/  IMAD R4, R4, R15, RZ ;  /* 0x0000000f04047224 */ /* 0x001fe400078e02ff */
[----:B---3--:R-:W-:-:S03]  /*00f0*/  IMAD R6, R3, R2, R0 ;  /* 0x0000000203067224 */ /* 0x008fc600078e0200 */
[----:B----4-:R-:W-:-:S04]  /*0100*/  LEA R5, R8, R4, 0x5 ;  /* 0x0000000408057211 */ /* 0x010fc800078e28ff */
[----:B------:R-:W-:Y:S01]  /*0110*/  IADD3 R5, PT, PT, R6, R5, RZ ;  /* 0x0000000506057210 */ /* 0x000fe20007ffe0ff */
[----:B------:R-:W-:Y:S01]  /*0120*/  HFMA2 R6, -RZ, RZ, 0, 0 ;  /* 0x00000000ff067431 */ /* 0x000fe200000001ff */
[----:B--2---:R-:W-:Y:S06]  /*0130*/  @!P0 BRA `(.L_x_0) ;  /* 0x0000001400ac8947 */ /* 0x004fec0003800000 */
[----:B------:R-:W0:Y:S01]  /*0140*/  S2R R10, SR_CgaCtaId ;  /* 0x00000000000a7919 */ /* 0x000e220000008800 */
[C---:B------:R-:W-:Y:S01]  /*0150*/  IADD3 R7, PT, PT, R3.reuse, 0x8, RZ ;  /* 0x0000000803077810 */ /* 0x040fe20007ffe0ff */
[CCC-:B------:R-:W-:Y:S01]  /*0160*/  IMAD R33, R3.reuse, R14.reuse, R0.reuse ;  /* 0x0000000e03217224 */ /* 0x1c0fe200078e0200 */
[C---:B------:R-:W-:Y:S01]  /*0170*/  IADD3 R9, PT, PT, R3.reuse, 0x10, RZ ;  /* 0x0000001003097810 */ /* 0x040fe20007ffe0ff */
[----:B------:R-:W1:Y:S01]  /*0180*/  LDCU UR6, c[0x0][0x390] ;  /* 0x00007200ff0677ac */ /* 0x000e620008000800 */
[----:B------:R-:W-:Y:S01]  /*0190*/  IADD3 R11, PT, PT, R3, 0x18, RZ ;  /* 0x00000018030b7810 */ /* 0x000fe20007ffe0ff */
[-CC-:B------:R-:W-:Y:S01]  /*01a0*/  IMAD R7, R7, R14.reuse, R0.reuse ;  /* 0x0000000e07077224 */ /* 0x180fe200078e0200 */
[----:B------:R-:W-:Y:S01]  /*01b0*/  LEA R15, R15, R3, 0x5 ;  /* 0x000000030f0f7211 */ /* 0x000fe200078e28ff */
[-CC-:B------:R-:W-:Y:S01]  /*01c0*/  IMAD R9, R9, R14.reuse, R0.reuse ;  /* 0x0000000e09097224 */ /* 0x180fe200078e0200 */
[----:B------:R-:W-:Y:S01]  /*01d0*/  LEA R33, R8, R33, 0x5 ;  /* 0x0000002108217211 */ /* 0x000fe200078e28ff */
[----:B------:R-:W-:Y:S01]  /*01e0*/  IMAD R13, R11, R14, R0 ;  /* 0x0000000e0b0d7224 */ /* 0x000fe200078e0200 */
[----:B------:R-:W-:-:S02]  /*01f0*/  IADD3 R19, PT, PT, R15, 0x8, RZ ;  /* 0x000000080f137810 */ /* 0x000fc40007ffe0ff */
[C---:B------:R-:W-:Y:S02]  /*0200*/  IADD3 R29, PT, PT, R15.reuse, 0x10, RZ ;  /* 0x000000100f1d7810 */ /* 0x040fe40007ffe0ff */
[----:B------:R-:W-:Y:S02]  /*0210*/  IADD3 R31, PT, PT, R15, 0x18, RZ ;  /* 0x000000180f1f7810 */ /* 0x000fe40007ffe0ff */
[C---:B------:R-:W-:Y:S01]  /*0220*/  LEA R11, R8.reuse, R7, 0x5 ;  /* 0x00000007080b7211 */ /* 0x040fe200078e28ff */
[-CC-:B------:R-:W-:Y:S01]  /*0230*/  IMAD R29, R29, R14.reuse, R0.reuse ;  /* 0x0000000e1d1d7224 */ /* 0x180fe200078e0200 */
[C---:B------:R-:W-:Y:S01]  /*0240*/  LEA R12, R8.reuse, R9, 0x5 ;  /* 0x00000009080c7211 */ /* 0x040fe200078e28ff */
[-CC-:B------:R-:W-:Y:S01]  /*0250*/  IMAD R31, R31, R14.reuse, R0.reuse ;  /* 0x0000000e1f1f7224 */ /* 0x180fe200078e0200 */
[----:B------:R-:W-:Y:S01]  /*0260*/  LEA R13, R8, R13, 0x5 ;  /* 0x0000000d080d7211 */ /* 0x000fe200078e28ff */
[-CC-:B------:R-:W-:Y:S01]  /*0270*/  IMAD R8, R15, R14.reuse, R0.reuse ;  /* 0x0000000e0f087224 */ /* 0x180fe200078e0200 */
[----:B------:R-:W-:Y:S01]  /*0280*/  MOV R9, RZ ;  /* 0x000000ff00097202 */ /* 0x000fe20000000f00 */
[----:B------:R-:W-:Y:S01]  /*0290*/  IMAD R15, R19, R14, R0 ;  /* 0x0000000e130f7224 */ /* 0x000fe200078e0200 */
[----:B------:R-:W-:-:S02]  /*02a0*/  MOV R7, R4 ;  /* 0x0000000400077202 */ /* 0x000fc40000000f00 */
[----:B------:R-:W-:Y:S02]  /*02b0*/  MOV R6, RZ ;  /* 0x000000ff00067202 */ /* 0x000fe40000000f00 */
[----:B------:R-:W-:Y:S02]  /*02c0*/  MOV R28, RZ ;  /* 0x000000ff001c7202 */ /* 0x000fe40000000f00 */
[----:B-1----:R-:W-:-:S07]  /*02d0*/  MOV R30, RZ ;  /* 0x000000ff001e7202 */ /* 0x002fce0000000f00 */
.L_x_1:
[----:B------:R-:W1:Y:S08]  /*02e0*/  LDC.64 R20, c[0x0][0x380] ;  /* 0x0000e000ff147b82 */ /* 0x000e700000000a00 */
[----:B------:R-:W2:Y:S01]  /*02f0*/  LDC.64 R18, c[0x0][0x388] ;  /* 0x0000e200ff127b82 */ /* 0x000ea20000000a00 */
[----:B-1----:R-:W-:-:S05]  /*0300*/  IMAD.WIDE R22, R8, 0x4, R20 ;  /* 0x0000000408167825 */ /* 0x002fca00078e0214 */
[----:B------:R1:W3:Y:S01]  /*0310*/  LDG.E R25, desc[UR4][R22.64] ;  /* 0x0000000416197981 */ /* 0x0002e2000c1e1900 */
[----:B------:R-:W-:Y:S01]  /*0320*/  MOV R37, 0x400 ;  /* 0x0000040000257802 */ /* 0x000fe20000000f00 */
[----:B--2---:R-:W-:-:S03]  /*0330*/  IMAD.WIDE R26, R33, 0x4, R18 ;  /* 0x00000004211a7825 */ /* 0x004fc600078e0212 */
[----:B0-----:R-:W-:-:S03]  /*0340*/  LEA R14, R10, R37, 0x18 ;  /* 0x000000250a0e7211 */ /* 0x001fc600078ec0ff */
[----:B------:R-:W2:Y:S01]  /*0350*/  LDG.E R27, desc[UR4][R26.64] ;  /* 0x000000041a1b7981 */ /* 0x000ea2000c1e1900 */
[----:B------:R-:W-:Y:S01]  /*0360*/  IADD3 R37, PT, PT, R37, 0x1080, RZ ;  /* 0x0000108025257810 */ /* 0x000fe20007ffe0ff */
[----:B------:R-:W-:-:S03]  /*0370*/  IMAD R35, R3, 0x84, R14 ;  /* 0x0000008403237824 */ /* 0x000fc600078e020e */
[----:B------:R-:W-:Y:S02]  /*0380*/  LEA R37, R10, R37, 0x18 ;  /* 0x000000250a257211 */ /* 0x000fe400078ec0ff */
[C---:B------:R-:W-:Y:S02]  /*0390*/  LEA R34, R0.reuse, R35, 0x2 ;  /* 0x0000002300227211 */ /* 0x040fe400078e10ff */
[----:B------:R-:W-:Y:S01]  /*03a0*/  LEA R14, R0, R37, 0x2 ;  /* 0x00000025000e7211 */ /* 0x000fe200078e10ff */
[----:B-1----:R-:W-:-:S04]  /*03b0*/  IMAD.WIDE R22, R15, 0x4, R20 ;  /* 0x000000040f167825 */ /* 0x002fc800078e0214 */
[----:B------:R-:W-:Y:S02]  /*03c0*/  IMAD R32, R3, 0x84, R14 ;  /* 0x0000008403207824 */ /* 0x000fe400078e020e */
[----:B------:R-:W-:Y:S01]  /*03d0*/  IMAD.WIDE R36, R11, 0x4, R18 ;  /* 0x000000040b247825 */ /* 0x000fe200078e0212 */
[----:B------:R-:W4:Y:S05]  /*03e0*/  LDG.E R23, desc[UR4][R22.64] ;  /* 0x0000000416177981 */ /* 0x000f2a000c1e1900 */
[----:B------:R-:W5:Y:S04]  /*03f0*/  LDG.E R37, desc[UR4][R36.64] ;  /* 0x0000000424257981 */ /* 0x000f68000c1e1900 */
[----:B---3--:R0:W-:Y:S04]  /*0400*/  STS [R34], R25 ;  /* 0x0000001922007388 */ /* 0x0081e80000000800 */
[----:B--2---:R1:W-:Y:S01]  /*0410*/  STS [R32], R27 ;  /* 0x0000001b20007388 */ /* 0x0043e20000000800 */
[----:B0-----:R-:W-:-:S04]  /*0420*/  IMAD.WIDE R24, R29, 0x4, R20 ;  /* 0x000000041d187825 */ /* 0x001fc800078e0214 */
[----:B------:R-:W-:Y:S02]  /*0430*/  IMAD.WIDE R20, R31, 0x4, R20 ;  /* 0x000000041f147825 */ /* 0x000fe400078e0214 */
[----:B------:R-:W2:Y:S02]  /*0440*/  LDG.E R25, desc[UR4][R24.64] ;  /* 0x0000000418197981 */ /* 0x000ea4000c1e1900 */
[--C-:B-1----:R-:W-:Y:S02]  /*0450*/  IMAD.WIDE R26, R12, 0x4, R18.reuse ;  /* 0x000000040c1a7825 */ /* 0x102fe400078e0212 */
[----:B------:R-:W3:Y:S02]  /*0460*/  LDG.E R21, desc[UR4][R20.64] ;  /* 0x0000000414157981 */ /* 0x000ee4000c1e1900 */
[----:B------:R-:W-:Y:S02]  /*0470*/  IMAD.WIDE R18, R13, 0x4, R18 ;  /* 0x000000040d127825 */ /* 0x000fe400078e0212 */
[----:B------:R-:W3:Y:S04]  /*0480*/  LDG.E R27, desc[UR4][R26.64] ;  /* 0x000000041a1b7981 */ /* 0x000ee8000c1e1900 */
[----:B------:R-:W3:Y:S04]  /*0490*/  LDG.E R19, desc[UR4][R18.64] ;  /* 0x0000000412137981 */ /* 0x000ee8000c1e1900 */
[----:B----4-:R-:W-:Y:S04]  /*04a0*/  STS [R34+0x420], R23 ;  /* 0x0004201722007388 */ /* 0x010fe80000000800 */
[----:B-----5:R-:W-:Y:S04]  /*04b0*/  STS [R32+0x420], R37 ;  /* 0x0004202520007388 */ /* 0x020fe80000000800 */
[----:B--2---:R-:W-:Y:S04]  /*04c0*/  STS [R34+0x840], R25 ;  /* 0x0008401922007388 */ /* 0x004fe80000000800 */
[----:B---3--:R-:W-:Y:S04]  /*04d0*/  STS [R32+0x840], R27 ;  /* 0x0008401b20007388 */ /* 0x008fe80000000800 */
[----:B------:R-:W-:Y:S04]  /*04e0*/  STS [R34+0xc60], R21 ;  /* 0x000c601522007388 */ /* 0x000fe80000000800 */
[----:B------:R-:W-:Y:S01]  /*04f0*/  STS [R32+0xc60], R19 ;  /* 0x000c601320007388 */ /* 0x000fe20000000800 */
[----:B------:R-:W-:Y:S06]  /*0500*/  BAR.SYNC.DEFER_BLOCKING 0x0 ;  /* 0x0000000000007b1d */ /* 0x000fec0000010000 */
[----:B------:R-:W-:Y:S04]  /*0510*/  LDS R37, [R14] ;  /* 0x000000000e257984 */ /* 0x000fe80000000800 */
[----:B------:R-:W0:Y:S04]  /*0520*/  LDS R22, [R35+0xc60] ;  /* 0x000c600023167984 */ /* 0x000e280000000800 */
[----:B------:R-:W1:Y:S04]  /*0530*/  LDS R20, [R35+0x420] ;  /* 0x0004200023147984 */ /* 0x000e680000000800 */
[----:B------:R-:W2:Y:S04]  /*0540*/  LDS R25, [R35+0x840] ;  /* 0x0008400023197984 */ /* 0x000ea80000000800 */
[----:B------:R-:W-:Y:S04]  /*0550*/  LDS R18, [R35+0x424] ;  /* 0x0004240023127984 */ /* 0x000fe80000000800 */
[----:B------:R-:W-:Y:S04]  /*0560*/  LDS R23, [R35] ;  /* 0x0000000023177984 */ /* 0x000fe80000000800 */
[----:B------:R-:W-:Y:S04]  /*0570*/  LDS R19, [R35+0xc64] ;  /* 0x000c640023137984 */ /* 0x000fe80000000800 */
[----:B------:R-:W-:Y:S01]  /*0580*/  LDS R21, [R14+0x108] ;  /* 0x000108000e157984 */ /* 0x000fe20000000800 */
[----:B0-----:R-:W-:-:S03]  /*0590*/  FFMA R22, R37, R22, R9 ;  /* 0x0000001625167223 */ /* 0x001fc60000000009 */
[----:B------:R-:W0:Y:S01]  /*05a0*/  LDS R9, [R14+0x84] ;  /* 0x000084000e097984 */ /* 0x000e220000000800 */
[----:B-1----:R-:W-:-:S03]  /*05b0*/  FFMA R20, R37, R20, R28 ;  /* 0x0000001425147223 */ /* 0x002fc6000000001c */
[----:B------:R-:W-:Y:S01]  /*05c0*/  LDS R28, [R35+0x49c] ;  /* 0x00049c00231c7984 */ /* 0x000fe20000000800 */
[----:B--2---:R-:W-:-:S03]  /*05d0*/  FFMA R25, R37, R25, R6 ;  /* 0x0000001925197223 */ /* 0x004fc60000000006 */
[----:B------:R-:W1:Y:S01]  /*05e0*/  LDS R6, [R35+0x4] ;  /* 0x0000040023067984 */ /* 0x000e620000000800 */
[----:B0-----:R-:W-:-:S03]  /*05f0*/  FFMA R18, R9, R18, R20 ;  /* 0x0000001209127223 */ /* 0x001fc60000000014 */
[----:B------:R-:W0:Y:S01]  /*0600*/  LDS R20, [R35+0x844] ;  /* 0x0008440023147984 */ /* 0x000e220000000800 */
[----:B------:R-:W-:Y:S01]  /*0610*/  FFMA R23, R23, R37, R30 ;  /* 0x0000002517177223 */ /* 0x000fe2000000001e */
[----:B------:R-:W-:Y:S02]  /*0620*/  FFMA R19, R9, R19, R22 ;  /* 0x0000001309137223 */ /* 0x000fe40000000016 */
[----:B------:R-:W-:Y:S01]  /*0630*/  LDS R22, [R35+0x428] ;  /* 0x0004280023167984 */ /* 0x000fe20000000800 */
[----:B-1----:R-:W-:-:S03]  /*0640*/  FFMA R6, R6, R9, R23 ;  /* 0x0000000906067223 */ /* 0x002fc60000000017 */
[----:B------:R-:W-:Y:S01]  /*0650*/  LDS R23, [R14+0x18c] ;  /* 0x00018c000e177984 */ /* 0x000fe20000000800 */
[----:B0-----:R-:W-:-:S03]  /*0660*/  FFMA R20, R9, R20, R25 ;  /* 0x0000001409147223 */ /* 0x001fc60000000019 */
[----:B------:R-:W0:Y:S02]  /*0670*/  LDS R9, [R35+0x8] ;  /* 0x0000080023097984 */ /* 0x000e240000000800 */
[----:B0-----:R-:W-:Y:S02]  /*0680*/  FFMA R6, R9, R21, R6 ;  /* 0x0000001509067223 */ /* 0x001fe40000000006 */
[----:B------:R-:W0:Y:S01]  /*0690*/  LDS R9, [R35+0x848] ;  /* 0x0008480023097984 */ /* 0x000e220000000800 */
[----:B------:R-:W-:-:S03]  /*06a0*/  FFMA R18, R21, R22, R18 ;  /* 0x0000001615127223 */ /* 0x000fc60000000012 */
[----:B------:R-:W1:Y:S01]  /*06b0*/  LDS R22, [R35+0xc68] ;  /* 0x000c680023167984 */ /* 0x000e620000000800 */
[----:B0-----:R-:W-:-:S03]  /*06c0*/  FFMA R9, R21, R9, R20 ;  /* 0x0000000915097223 */ /* 0x001fc60000000014 */
[----:B------:R-:W0:Y:S01]  /*06d0*/  LDS R20, [R35+0x42c] ;  /* 0x00042c0023147984 */ /* 0x000e220000000800 */
[----:B-1----:R-:W-:-:S03]  /*06e0*/  FFMA R19, R21, R22, R19 ;  /* 0x0000001615137223 */ /* 0x002fc60000000013 */
[----:B------:R-:W1:Y:S04]  /*06f0*/  LDS R21, [R35+0xc] ;  /* 0x00000c0023157984 */ /* 0x000e680000000800 */
[----:B------:R-:W2:Y:S01]  /*0700*/  LDS R22, [R35+0xc6c] ;  /* 0x000c6c0023167984 */ /* 0x000ea20000000800 */
[----:B0-----:R-:W-:-:S03]  /*0710*/  FFMA R18, R23, R20, R18 ;  /* 0x0000001417127223 */ /* 0x001fc60000000012 */
[----:B------:R-:W0:Y:S01]  /*0720*/  LDS R20, [R35+0x84c] ;  /* 0x00084c0023147984 */ /* 0x000e220000000800 */
[----:B-1----:R-:W-:-:S03]  /*0730*/  FFMA R6, R21, R23, R6 ;  /* 0x0000001715067223 */ /* 0x002fc60000000006 */
[----:B------:R-:W-:Y:S01]  /*0740*/  LDS R21, [R35+0x10] ;  /* 0x0000100023157984 */ /* 0x000fe20000000800 */
[----:B--2---:R-:W-:-:S03]  /*0750*/  FFMA R19, R23, R22, R19 ;  /* 0x0000001617137223 */ /* 0x004fc60000000013 */
[----:B------:R-:W-:Y:S01]  /*0760*/  LDS R22, [R35+0xc70] ;  /* 0x000c700023167984 */ /* 0x000fe20000000800 */
[----:B0-----:R-:W-:-:S03]  /*0770*/  FFMA R9, R23, R20, R9 ;  /* 0x0000001417097223 */ /* 0x001fc60000000009 */
[----:B------:R-:W-:Y:S04]  /*0780*/  LDS R23, [R14+0x210] ;  /* 0x000210000e177984 */ /* 0x000fe80000000800 */
[----:B------:R-:W0:Y:S02]  /*0790*/  LDS R20, [R35+0x430] ;  /* 0x0004300023147984 */ /* 0x000e240000000800 */
[----:B0-----:R-:W-:Y:S02]  /*07a0*/  FFMA R18, R23, R20, R18 ;  /* 0x0000001417127223 */ /* 0x001fe40000000012 */
[----:B------:R-:W0:Y:S01]  /*07b0*/  LDS R20, [R35+0x850] ;  /* 0x0008500023147984 */ /* 0x000e220000000800 */
[----:B------:R-:W-:Y:S01]  /*07c0*/  FFMA R6, R21, R23, R6 ;  /* 0x0000001715067223 */ /* 0x000fe20000000006 */
[----:B------:R-:W-:-:S02]  /*07d0*/  FFMA R19, R23, R22, R19 ;  /* 0x0000001617137223 */ /* 0x000fc40000000013 */
[----:B------:R-:W-:Y:S04]  /*07e0*/  LDS R21, [R35+0x14] ;  /* 0x0000140023157984 */ /* 0x000fe80000000800 */
        /* <DEDUP_REMOVED lines=231> */
[----:B------:R-:W-:-:S03]  /*1660*/  FFMA R6, R21, R23, R6 ;  /* 0x0000001715067223 */ /* 0x000fc60000000006 */
[----:B------:R-:W1:Y:S01]  /*1670*/  LDS R21, [R14+0xffc] ;  /* 0x000ffc000e157984 */ /* 0x000e620000000800 */
[----:B------:R-:W-:-:S03]  /*1680*/  FFMA R19, R23, R22, R19 ;  /* 0x0000001617137223 */ /* 0x000fc60000000013 */
[----:B------:R-:W-:Y:S01]  /*1690*/  LDS R22, [R35+0xcdc] ;  /* 0x000cdc0023167984 */ /* 0x000fe20000000800 */
[----:B0-----:R-:W-:-:S03]  /*16a0*/  FFMA R20, R23, R20, R9 ;  /* 0x0000001417147223 */ /* 0x001fc60000000009 */
[----:B------:R-:W0:Y:S04]  /*16b0*/  LDS R9, [R35+0x7c] ;  /* 0x00007c0023097984 */ /* 0x000e280000000800 */
[----:B------:R-:W2:Y:S01]  /*16c0*/  LDS R23, [R35+0x8bc] ;  /* 0x0008bc0023177984 */ /* 0x000ea20000000800 */
[----:B------:R-:W-:Y:S01]  /*16d0*/  IADD3 R7, PT, PT, R7, 0x20, RZ ;  /* 0x0000002007077810 */ /* 0x000fe20007ffe0ff */
[----:B------:R-:W-:Y:S01]  /*16e0*/  USHF.L.U32 UR7, UR6, 0x5, URZ ;  /* 0x0000000506077899 */ /* 0x000fe200080006ff */
[----:B-1----:R-:W-:Y:S01]  /*16f0*/  FFMA R28, R21, R28, R18 ;  /* 0x0000001c151c7223 */ /* 0x002fe20000000012 */
[----:B------:R-:W-:-:S04]  /*1700*/  IADD3 R8, PT, PT, R8, 0x20, RZ ;  /* 0x0000002008087810 */ /* 0x000fc80007ffe0ff */
[----:B------:R-:W-:Y:S02]  /*1710*/  IADD3 R33, PT, PT, R33, UR7, RZ ;  /* 0x0000000721217c10 */ /* 0x000fe4000fffe0ff */
[----:B------:R-:W-:Y:S02]  /*1720*/  IADD3 R11, PT, PT, R11, UR7, RZ ;  /* 0x000000070b0b7c10 */ /* 0x000fe4000fffe0ff */
[----:B------:R-:W-:Y:S02]  /*1730*/  IADD3 R12, PT, PT, R12, UR7, RZ ;  /* 0x000000070c0c7c10 */ /* 0x000fe4000fffe0ff */
[----:B------:R-:W-:Y:S02]  /*1740*/  IADD3 R13, PT, PT, R13, UR7, RZ ;  /* 0x000000070d0d7c10 */ /* 0x000fe4000fffe0ff */
[----:B------:R-:W-:Y:S01]  /*1750*/  IADD3 R15, PT, PT, R15, 0x20, RZ ;  /* 0x000000200f0f7810 */ /* 0x000fe20007ffe0ff */
[----:B0-----:R-:W-:Y:S01]  /*1760*/  FFMA R30, R9, R21, R6 ;  /* 0x00000015091e7223 */ /* 0x001fe20000000006 */
[----:B------:R-:W-:Y:S01]  /*1770*/  IADD3 R6, PT, PT, R4, UR6, RZ ;  /* 0x0000000604067c10 */ /* 0x000fe2000fffe0ff */
[----:B------:R-:W-:Y:S03]  /*1780*/  BAR.SYNC.DEFER_BLOCKING 0x0 ;  /* 0x0000000000007b1d */ /* 0x000fe60000010000 */
[----:B------:R-:W-:Y:S01]  /*1790*/  ISETP.GE.AND P0, PT, R7, R6, PT ;  /* 0x000000060700720c */ /* 0x000fe20003f06270 */
[C---:B------:R-:W-:Y:S01]  /*17a0*/  FFMA R9, R21.reuse, R22, R19 ;  /* 0x0000001615097223 */ /* 0x040fe20000000013 */
[----:B--2---:R-:W-:Y:S01]  /*17b0*/  FFMA R6, R21, R23, R20 ;  /* 0x0000001715067223 */ /* 0x004fe20000000014 */
[----:B------:R-:W-:-:S02]  /*17c0*/  IADD3 R29, PT, PT, R29, 0x20, RZ ;  /* 0x000000201d1d7810 */ /* 0x000fc40007ffe0ff */
[----:B------:R-:W-:-:S08]  /*17d0*/  IADD3 R31, PT, PT, R31, 0x20, RZ ;  /* 0x000000201f1f7810 */ /* 0x000fd00007ffe0ff */
[----:B------:R-:W-:Y:S05]  /*17e0*/  @!P0 BRA `(.L_x_1) ;  /* 0xffffffe800bc8947 */ /* 0x000fea000383ffff */
.L_x_0:
[CC--:B------:R-:W-:Y:S02]  /*17f0*/  LEA R11, R2.reuse, R5.reuse, 0x4 ;  /* 0x00000005020b7211 */ /* 0x0c0fe400078e20ff */
[C---:B------:R-:W-:Y:S02]  /*1800*/  LEA R7, R2.reuse, R5, 0x3 ;  /* 0x0000000502077211 */ /* 0x040fe400078e18ff */
[----:B------:R-:W-:Y:S01]  /*1810*/  LEA R13, R2, R11, 0x3 ;  /* 0x0000000b020d7211 */ /* 0x000fe200078e18ff */
[----:B------:R-:W-:-:S04]  /*1820*/  IMAD.WIDE R2, R5, 0x4, R16 ;  /* 0x0000000405027825 */ /* 0x000fc800078e0210 */
[--C-:B------:R-:W-:Y:S01]  /*1830*/  IMAD.WIDE R4, R7, 0x4, R16.reuse ;  /* 0x0000000407047825 */ /* 0x100fe200078e0210 */
[----:B------:R-:W-:Y:S03]  /*1840*/  STG.E desc[UR4][R2.64], R30 ;  /* 0x0000001e02007986 */ /* 0x000fe6000c101904 */
[--C-:B------:R-:W-:Y:S01]  /*1850*/  IMAD.WIDE R10, R11, 0x4, R16.reuse ;  /* 0x000000040b0a7825 */ /* 0x100fe200078e0210 */
[----:B------:R-:W-:Y:S03]  /*1860*/  STG.E desc[UR4][R4.64], R28 ;  /* 0x0000001c04007986 */ /* 0x000fe6000c101904 */
[----:B------:R-:W-:Y:S01]  /*1870*/  IMAD.WIDE R16, R13, 0x4, R16 ;  /* 0x000000040d107825 */ /* 0x000fe200078e0210 */
[----:B------:R-:W-:Y:S04]  /*1880*/  STG.E desc[UR4][R10.64], R6 ;  /* 0x000000060a007986 */ /* 0x000fe8000c101904 */
[----:B------:R-:W-:Y:S01]  /*1890*/  STG.E desc[UR4][R16.64], R9 ;  /* 0x0000000910007986 */ /* 0x000fe2000c101904 */
[----:B------:R-:W-:Y:S05]  /*18a0*/  EXIT ;  /* 0x000000000000794d */ /* 0x000fea0003800000 */
.L_x_2:
[----:B------:R-:W-:-:S00]  /*18b0*/  BRA `(.L_x_2) ;  /* 0xfffffffc00fc7947 */ /* 0x000fc0000383ffff */
[----:B------:R-:W-:-:S00]  /*18c0*/  NOP ;  /* 0x0000000000007918 */ /* 0x000fc00000000000 */
        /* <DEDUP_REMOVED lines=11> */
.L_x_20:


//--------------------- .text._Z13kernel_smem_4PfS_iS_ --------------------------
	.section	.text._Z13kernel_smem_4PfS_iS_,"ax",@progbits
	.align	128
        .global         _Z13kernel_smem_4PfS_iS_
        .type           _Z13kernel_smem_4PfS_iS_,@function
        .size           _Z13kernel_smem_4PfS_iS_,(.L_x_21 - _Z13kernel_smem_4PfS_iS_)
        .other          _Z13kernel_smem_4PfS_iS_,@"STO_CUDA_ENTRY STV_DEFAULT"
_Z13kernel_smem_4PfS_iS_:
.text._Z13kernel_smem_4PfS_iS_:
[----:B------:R-:W-:Y:S01]  /*0000*/  LDC R1, c[0x0][0x37c] ;  /* 0x0000df00ff017b82 */ /* 0x000fe20000000800 */
[----:B------:R-:W0:Y:S07]  /*0010*/  S2R R17, SR_CTAID.Y ;  /* 0x0000000000117919 */ /* 0x000e2e0000002600 */
[----:B------:R-:W1:Y:S01]  /*0020*/  LDC R7, c[0x0][0x390] ;  /* 0x0000e400ff077b82 */ /* 0x000e620000000800 */
[----:B------:R-:W2:Y:S01]  /*0030*/  LDCU.64 UR4, c[0x0][0x358] ;  /* 0x00006b00ff0477ac */ /* 0x000ea20008000a00 */
[----:B------:R-:W-:Y:S01]  /*0040*/  HFMA2 R29, -RZ, RZ, 0, 0 ;  /* 0x00000000ff1d7431 */ /* 0x000fe200000001ff */
[----:B------:R-:W3:Y:S01]  /*0050*/  S2R R0, SR_TID.X ;  /* 0x0000000000007919 */ /* 0x000ee20000002100 */
[----:B------:R-:W-:Y:S01]  /*0060*/  MOV R20, RZ ;  /* 0x000000ff00147202 */ /* 0x000fe20000000f00 */
[----:B------:R-:W3:Y:S03]  /*0070*/  S2R R6, SR_TID.Y ;  /* 0x0000000000067919 */ /* 0x000ee60000002200 */
[----:B------:R-:W4:Y:S01]  /*0080*/  LDC.64 R2, c[0x0][0x398] ;  /* 0x0000e600ff027b82 */ /* 0x000f220000000a00 */
[----:B------:R-:W5:Y:S01]  /*0090*/  S2R R8, SR_CTAID.X ;  /* 0x0000000000087919 */ /* 0x000f620000002500 */
[----:B-1----:R-:W-:-:S02]  /*00a0*/  SHF.L.U32 R14, R7, 0x5, RZ ;  /* 0x00000005070e7819 */ /* 0x002fc400000006ff */
[----:B------:R-:W-:-:S03]  /*00b0*/  ISETP.GE.AND P0, PT, R7, 0x1, PT ;  /* 0x000000010700780c */ /* 0x000fc60003f06270 */
[----:B0-----:R-:W-:Y:S02]  /*00c0*/  IMAD R15, R14, R17, RZ ;  /* 0x000000110e0f7224 */ /* 0x001fe400078e02ff */
[----:B---3--:R-:W-:-:S03]  /*00d0*/  IMAD R5, R6, R7, R0 ;  /* 0x0000000706057224 */ /* 0x008fc600078e0200 */
[----:B-----5:R-:W-:-:S04]  /*00e0*/  LEA R4, R8, R15, 0x5 ;  /* 0x0000000f08047211 */ /* 0x020fc800078e28ff */
[----:B------:R-:W-:-:S04]  /*00f0*/  IADD3 R4, PT, PT, R5, R4, RZ ;  /* 0x0000000405047210 */ /* 0x000fc80007ffe0ff */
[----:B------:R-:W-:Y:S01]  /*0100*/  LEA R9, R7, R4, 0x4 ;  /* 0x0000000407097211 */ /* 0x000fe200078e20ff */
[----:B----4-:R-:W-:-:S04]  /*0110*/  IMAD.WIDE R4, R4, 0x4, R2 ;  /* 0x0000000404047825 */ /* 0x010fc800078e0202 */
[----:B------:R-:W-:Y:S01]  /*0120*/  IMAD.WIDE R2, R9, 0x4, R2 ;  /* 0x0000000409027825 */ /* 0x000fe200078e0202 */
[----:B--2---:R-:W-:Y:S06]  /*0130*/  @!P0 BRA `(.L_x_3) ;  /* 0x0000000c00348947 */ /* 0x004fec0003800000 */
[----:B------:R-:W0:Y:S01]  /*0140*/  S2R R12, SR_CgaCtaId ;  /* 0x00000000000c7919 */ /* 0x000e220000008800 */
[----:B------:R-:W-:Y:S01]  /*0150*/  MOV R9, 0x400 ;  /* 0x0000040000097802 */ /* 0x000fe20000000f00 */
[CCC-:B------:R-:W-:Y:S01]  /*0160*/  IMAD R27, R6.reuse, R7.reuse, R0.reuse ;  /* 0x00000007061b7224 */ /* 0x1c0fe200078e0200 */
[----:B------:R-:W-:Y:S02]  /*0170*/  IADD3 R10, PT, PT, R6, 0x10, RZ ;  /* 0x00000010060a7810 */ /* 0x000fe40007ffe0ff */
[----:B------:R-:W-:Y:S02]  /*0180*/  IADD3 R19, PT, PT, R9, 0x1080, RZ ;  /* 0x0000108009137810 */ /* 0x000fe40007ffe0ff */
[----:B------:R-:W-:Y:S01]  /*0190*/  LEA R17, R17, R6, 0x5 ;  /* 0x0000000611117211 */ /* 0x000fe200078e28ff */
[--C-:B------:R-:W-:Y:S01]  /*01a0*/  IMAD R21, R10, R7, R0.reuse ;  /* 0x000000070a157224 */ /* 0x100fe200078e0200 */
[C---:B------:R-:W-:Y:S02]  /*01b0*/  LEA R27, R8.reuse, R27, 0x5 ;  /* 0x0000001b081b7211 */ /* 0x040fe400078e28ff */
[C---:B------:R-:W-:Y:S01]  /*01c0*/  IADD3 R23, PT, PT, R17.reuse, 0x10, RZ ;  /* 0x0000001011177810 */ /* 0x040fe20007ffe0ff */
[----:B------:R-:W-:Y:S01]  /*01d0*/  IMAD R17, R17, R7, R0 ;  /* 0x0000000711117224 */ /* 0x000fe200078e0200 */
[----:B------:R-:W-:-:S02]  /*01e0*/  LEA R21, R8, R21, 0x5 ;  /* 0x0000001508157211 */ /* 0x000fc400078e28ff */
[-C--:B------:R-:W-:Y:S01]  /*01f0*/  IADD3 R18, PT, PT, R15, R7.reuse, RZ ;  /* 0x000000070f127210 */ /* 0x080fe20007ffe0ff */
[----:B------:R-:W-:Y:S01]  /*0200*/  IMAD R23, R23, R7, R0 ;  /* 0x0000000717177224 */ /* 0x000fe200078e0200 */
[----:B------:R-:W-:Y:S02]  /*0210*/  MOV R20, RZ ;  /* 0x000000ff00147202 */ /* 0x000fe40000000f00 */
[----:B------:R-:W-:Y:S02]  /*0220*/  MOV R29, RZ ;  /* 0x000000ff001d7202 */ /* 0x000fe40000000f00 */
[C---:B0-----:R-:W-:Y:S02]  /*0230*/  LEA R19, R12.reuse, R19, 0x18 ;  /* 0x000000130c137211 */ /* 0x041fe400078ec0ff */
[----:B------:R-:W-:-:S03]  /*0240*/  LEA R25, R12, R9, 0x18 ;  /* 0x000000090c197211 */ /* 0x000fc600078ec0ff */
[C---:B------:R-:W-:Y:S02]  /*0250*/  IMAD R9, R6.reuse, 0x84, R19 ;  /* 0x0000008406097824 */ /* 0x040fe400078e0213 */
[----:B------:R-:W-:-:S03]  /*0260*/  IMAD R25, R6, 0x84, R25 ;  /* 0x0000008406197824 */ /* 0x000fc600078e0219 */
[----:B------:R-:W-:-:S07]  /*0270*/  LEA R16, R0, R9, 0x2 ;  /* 0x0000000900107211 */ /* 0x000fce00078e10ff */
.L_x_4:
[----:B------:R-:W0:Y:S08]  /*0280*/  LDC.64 R10, c[0x0][0x380] ;  /* 0x0000e000ff0a7b82 */ /* 0x000e300000000a00 */
[----:B------:R-:W1:Y:S01]  /*0290*/  LDC.64 R8, c[0x0][0x388] ;  /* 0x0000e200ff087b82 */ /* 0x000e620000000a00 */
[----:B0-----:R-:W-:-:S04]  /*02a0*/  IMAD.WIDE R12, R17, 0x4, R10 ;  /* 0x00000004110c7825 */ /* 0x001fc800078e020a */
[----:B------:R-:W-:Y:S02]  /*02b0*/  IMAD.WIDE R10, R23, 0x4, R10 ;  /* 0x00000004170a7825 */ /* 0x000fe400078e020a */
[----:B------:R-:W2:Y:S02]  /*02c0*/  LDG.E R12, desc[UR4][R12.64] ;  /* 0x000000040c0c7981 */ /* 0x000ea4000c1e1900 */
[--C-:B-1----:R-:W-:Y:S02]  /*02d0*/  IMAD.WIDE R6, R27, 0x4, R8.reuse ;  /* 0x000000041b067825 */ /* 0x102fe400078e0208 */
[----:B------:R-:W3:Y:S02]  /*02e0*/  LDG.E R26, desc[UR4][R10.64] ;  /* 0x000000040a1a7981 */ /* 0x000ee4000c1e1900 */
[----:B------:R-:W-:Y:S02]  /*02f0*/  IMAD.WIDE R8, R21, 0x4, R8 ;  /* 0x0000000415087825 */ /* 0x000fe400078e0208 */
[----:B------:R-:W4:Y:S04]  /*0300*/  LDG.E R7, desc[UR4][R6.64] ;  /* 0x0000000406077981 */ /* 0x000f28000c1e1900 */
[----:B------:R-:W5:Y:S01]  /*0310*/  LDG.E R28, desc[UR4][R8.64] ;  /* 0x00000004081c7981 */ /* 0x000f62000c1e1900 */
[----:B------:R-:W-:-:S02]  /*0320*/  LEA R24, R0, R25, 0x2 ;  /* 0x0000001900187211 */ /* 0x000fc400078e10ff */
[----:B------:R-:W-:-:S03]  /*0330*/  LEA R22, R0, R19, 0x2 ;  /* 0x0000001300167211 */ /* 0x000fc600078e10ff */
[----:B--2---:R-:W-:Y:S04]  /*0340*/  STS [R24], R12 ;  /* 0x0000000c18007388 */ /* 0x004fe80000000800 */
[----:B----4-:R-:W-:Y:S04]  /*0350*/  STS [R16], R7 ;  /* 0x0000000710007388 */ /* 0x010fe80000000800 */
[----:B---3--:R-:W-:Y:S04]  /*0360*/  STS [R24+0x840], R26 ;  /* 0x0008401a18007388 */ /* 0x008fe80000000800 */
[----:B-----5:R-:W-:Y:S01]  /*0370*/  STS [R16+0x840], R28 ;  /* 0x0008401c10007388 */ /* 0x020fe20000000800 */
[----:B------:R-:W-:Y:S06]  /*0380*/  BAR.SYNC.DEFER_BLOCKING 0x0 ;  /* 0x0000000000007b1d */ /* 0x000fec0000010000 */
[----:B------:R-:W-:Y:S04]  /*0390*/  LDS R13, [R25] ;  /* 0x00000000190d7984 */ /* 0x000fe80000000800 */
[----:B------:R-:W0:Y:S04]  /*03a0*/  LDS R7, [R22] ;  /* 0x0000000016077984 */ /* 0x000e280000000800 */
[----:B------:R-:W1:Y:S04]  /*03b0*/  LDS R12, [R25+0x840] ;  /* 0x00084000190c7984 */ /* 0x000e680000000800 */
[----:B------:R-:W-:Y:S04]  /*03c0*/  LDS R8, [R25+0x4] ;  /* 0x0000040019087984 */ /* 0x000fe80000000800 */
[----:B------:R-:W2:Y:S04]  /*03d0*/  LDS R11, [R22+0x84] ;  /* 0x00008400160b7984 */ /* 0x000ea80000000800 */
[----:B------:R-:W3:Y:S04]  /*03e0*/  LDS R10, [R25+0x844] ;  /* 0x00084400190a7984 */ /* 0x000ee80000000800 */
[----:B------:R-:W-:Y:S04]  /*03f0*/  LDS R9, [R25+0x8] ;  /* 0x0000080019097984 */ /* 0x000fe80000000800 */
[----:B------:R-:W4:Y:S01]  /*0400*/  LDS R6, [R22+0x108] ;  /* 0x0001080016067984 */ /* 0x000f220000000800 */
[----:B0-----:R-:W-:-:S03]  /*0410*/  FFMA R29, R13, R7, R29 ;  /* 0x000000070d1d7223 */ /* 0x001fc6000000001d */
[----:B------:R-:W0:Y:S01]  /*0420*/  LDS R13, [R25+0x848] ;  /* 0x00084800190d7984 */ /* 0x000e220000000800 */
[----:B-1----:R-:W-:-:S03]  /*0430*/  FFMA R20, R7, R12, R20 ;  /* 0x0000000c07147223 */ /* 0x002fc60000000014 */
[----:B------:R-:W-:Y:S04]  /*0440*/  LDS R12, [R25+0xc] ;  /* 0x00000c00190c7984 */ /* 0x000fe80000000800 */
[----:B------:R-:W1:Y:S01]  /*0450*/  LDS R7, [R22+0x18c] ;  /* 0x00018c0016077984 */ /* 0x000e620000000800 */
[----:B--2---:R-:W-:-:S03]  /*0460*/  FFMA R24, R8, R11, R29 ;  /* 0x0000000b08187223 */ /* 0x004fc6000000001d */
[----:B------:R-:W2:Y:S01]  /*0470*/  LDS R8, [R25+0x84c] ;  /* 0x00084c0019087984 */ /* 0x000ea20000000800 */
[----:B---3--:R-:W-:-:S03]  /*0480*/  FFMA R29, R11, R10, R20 ;  /* 0x0000000a0b1d7223 */ /* 0x008fc60000000014 */
[----:B------:R-:W-:Y:S04]  /*0490*/  LDS R10, [R22+0x210] ;  /* 0x00021000160a7984 */ /* 0x000fe80000000800 */
[----:B------:R-:W-:Y:S01]  /*04a0*/  LDS R11, [R25+0x850] ;  /* 0x00085000190b7984 */ /* 0x000fe20000000800 */
[----:B----4-:R-:W-:-:S03]  /*04b0*/  FFMA R24, R9, R6, R24 ;  /* 0x0000000609187223 */ /* 0x010fc60000000018 */
[----:B------:R-:W3:Y:S04]  /*04c0*/  LDS R9, [R25+0x10] ;  /* 0x0000100019097984 */ /* 0x000ee80000000800 */
[----:B------:R-:W-:Y:S01]  /*04d0*/  LDS R20, [R25+0x854] ;  /* 0x0008540019147984 */ /* 0x000fe20000000800 */
[----:B0-----:R-:W-:-:S03]  /*04e0*/  FFMA R6, R6, R13, R29 ;  /* 0x0000000d06067223 */ /* 0x001fc6000000001d */
[----:B------:R-:W-:Y:S01]  /*04f0*/  LDS R13, [R22+0x294] ;  /* 0x00029400160d7984 */ /* 0x000fe20000000800 */
[----:B-1----:R-:W-:-:S03]  /*0500*/  FFMA R24, R12, R7, R24 ;  /* 0x000000070c187223 */ /* 0x002fc60000000018 */
[----:B------:R-:W0:Y:S01]  /*0510*/  LDS R12, [R25+0x14] ;  /* 0x00001400190c7984 */ /* 0x000e220000000800 */
[----:B--2---:R-:W-:-:S03]  /*0520*/  FFMA R7, R7, R8, R6 ;  /* 0x0000000807077223 */ /* 0x004fc60000000006 */
[----:B------:R-:W-:Y:S04]  /*0530*/  LDS R8, [R25+0x858] ;  /* 0x0008580019087984 */ /* 0x000fe80000000800 */
[----:B------:R-:W-:Y:S01]  /*0540*/  LDS R6, [R22+0x39c] ;  /* 0x00039c0016067984 */ /* 0x000fe20000000800 */
[----:B---3--:R-:W-:Y:S01]  /*0550*/  FFMA R29, R9, R10, R24 ;  /* 0x0000000a091d7223 */ /* 0x008fe20000000018 */
[----:B------:R-:W-:Y:S02]  /*0560*/  FFMA R24, R10, R11, R7 ;  /* 0x0000000b0a187223 */ /* 0x000fe40000000007 */
[----:B------:R-:W-:Y:S04]  /*0570*/  LDS R9, [R25+0x18] ;  /* 0x0000180019097984 */ /* 0x000fe80000000800 */
[----:B------:R-:W1:Y:S04]  /*0580*/  LDS R10, [R22+0x318] ;  /* 0x00031800160a7984 */ /* 0x000e680000000800 */
[----:B------:R-:W2:Y:S04]  /*0590*/  LDS R11, [R25+0x1c] ;  /* 0x00001c00190b7984 */ /* 0x000ea80000000800 */
[----:B------:R-:W-:Y:S01]  /*05a0*/  LDS R7, [R22+0x420] ;  /* 0x0004200016077984 */ /* 0x000fe20000000800 */
[----:B0-----:R-:W-:Y:S01]  /*05b0*/  FFMA R26, R12, R13, R29 ;  /* 0x0000000d0c1a7223 */ /* 0x001fe2000000001d */
[----:B------:R-:W-:-:S02]  /*05c0*/  FFMA R29, R13, R20, R24 ;  /* 0x000000140d1d7223 */ /* 0x000fc40000000018 */
[----:B------:R-:W0:Y:S04]  /*05d0*/  LDS R12, [R25+0x20] ;  /* 0x00002000190c7984 */ /* 0x000e280000000800 */
[----:B------:R-:W3:Y:S01]  /*05e0*/  LDS R13, [R25+0x85c] ;  /* 0x00085c00190d7984 */ /* 0x000ee20000000800 */
[----:B-1----:R-:W-:Y:S01]  /*05f0*/  FFMA R26, R9, R10, R26 ;  /* 0x0000000a091a7223 */ /* 0x002fe2000000001a */
[----:B------:R-:W-:Y:S02]  /*0600*/  FFMA R29, R10, R8, R29 ;  /* 0x000000080a1d7223 */ /* 0x000fe4000000001d */
[----:B------:R-:W-:Y:S01]  /*0610*/  LDS R9, [R25+0x24] ;  /* 0x0000240019097984 */ /* 0x000fe20000000800 */
[----:B--2---:R-:W-:-:S03]  /*0620*/  FFMA R11, R11, R6, R26 ;  /* 0x000000060b0b7223 */ /* 0x004fc6000000001a */
[----:B------:R-:W1:Y:S04]  /*0630*/  LDS R10, [R25+0x860] ;  /* 0x00086000190a7984 */ /* 0x000e680000000800 */
[----:B------:R-:W2:Y:S01]  /*0640*/  LDS R8, [R22+0x4a4] ;  /* 0x0004a40016087984 */ /* 0x000ea20000000800 */
[----:B0-----:R-:W-:-:S03]  /*0650*/  FFMA R24, R12, R7, R11 ;  /* 0x000000070c187223 */ /* 0x001fc6000000000b */
[----:B------:R-:W-:Y:S01]  /*0660*/  LDS R12, [R25+0x28] ;  /* 0x00002800190c7984 */ /* 0x000fe20000000800 */
[----:B---3--:R-:W-:-:S03]  /*0670*/  FFMA R20, R6, R13, R29 ;  /* 0x0000000d06147223 */ /* 0x008fc6000000001d */
[----:B------:R-:W0:Y:S04]  /*0680*/  LDS R13, [R25+0x864] ;  /* 0x00086400190d7984 */ /* 0x000e280000000800 */
[----:B------:R-:W3:Y:S04]  /*0690*/  LDS R11, [R22+0x528] ;  /* 0x00052800160b7984 */ /* 0x000ee80000000800 */
[----:B------:R-:W4:Y:S01]  /*06a0*/  LDS R6, [R25+0x868] ;  /* 0x0008680019067984 */ /* 0x000f220000000800 */
[----:B-1----:R-:W-:-:S03]  /*06b0*/  FFMA R29, R7, R10, R20 ;  /* 0x0000000a071d7223 */ /* 0x002fc60000000014 */
[----:B------:R-:W-:Y:S01]  /*06c0*/  LDS R10, [R25+0x2c] ;  /* 0x00002c00190a7984 */ /* 0x000fe20000000800 */
[----:B--2---:R-:W-:-:S03]  /*06d0*/  FFMA R9, R9, R8, R24 ;  /* 0x0000000809097223 */ /* 0x004fc60000000018 */
[----:B------:R-:W1:Y:S04]  /*06e0*/  LDS R7, [R22+0x5ac] ;  /* 0x0005ac0016077984 */ /* 0x000e680000000800 */
[----:B------:R-:W-:Y:S01]  /*06f0*/  LDS R24, [R25+0x30] ;  /* 0x0000300019187984 */ /* 0x000fe20000000800 */
[----:B0-----:R-:W-:-:S03]  /*0700*/  FFMA R20, R8, R13, R29 ;  /* 0x0000000d08147223 */ /* 0x001fc6000000001d */
[----:B------:R-:W0:Y:S01]  /*0710*/  LDS R8, [R25+0x86c] ;  /* 0x00086c0019087984 */ /* 0x000e220000000800 */
[----:B---3--:R-:W-:-:S03]  /*0720*/  FFMA R9, R12, R11, R9 ;  /* 0x0000000b0c097223 */ /* 0x008fc60000000009 */
[----:B------:R-:W2:Y:S04]  /*0730*/  LDS R12, [R22+0x630] ;  /* 0x00063000160c7984 */ /* 0x000ea80000000800 */
[----:B------:R-:W3:Y:S01]  /*0740*/  LDS R13, [R25+0x870] ;  /* 0x00087000190d7984 */ /* 0x000ee20000000800 */
[----:B----4-:R-:W-:-:S03]  /*0750*/  FFMA R20, R11, R6, R20 ;  /* 0x000000060b147223 */ /* 0x010fc60000000014 */
[----:B------:R-:W-:Y:S04]  /*0760*/  LDS R11, [R25+0x34] ;  /* 0x00003400190b7984 */ /* 0x000fe80000000800 */
[----:B------:R-:W4:Y:S01]  /*0770*/  LDS R6, [R22+0x6b4] ;  /* 0x0006b40016067984 */ /* 0x000f220000000800 */
[----:B-1----:R-:W-:-:S03]  /*0780*/  FFMA R29, R10, R7, R9 ;  /* 0x000000070a1d7223 */ /* 0x002fc60000000009 */
[----:B------:R-:W1:Y:S04]  /*0790*/  LDS R9, [R25+0x874] ;  /* 0x0008740019097984 */ /* 0x000e680000000800 */
[----:B------:R-:W-:Y:S01]  /*07a0*/  LDS R10, [R25+0x87c] ;  /* 0x00087c00190a7984 */ /* 0x000fe20000000800 */
[----:B0-----:R-:W-:-:S03]  /*07b0*/  FFMA R7, R7, R8, R20 ;  /* 0x0000000807077223 */ /* 0x001fc60000000014 */
[----:B------:R-:W-:Y:S01]  /*07c0*/  LDS R8, [R22+0x738] ;  /* 0x0007380016087984 */ /* 0x000fe20000000800 */
[----:B--2---:R-:W-:Y:S01]  /*07d0*/  FFMA R24, R24, R12, R29 ;  /* 0x0000000c18187223 */ /* 0x004fe2000000001d */
[----:B---3--:R-:W-:Y:S02]  /*07e0*/  FFMA R29, R12, R13, R7 ;  /* 0x0000000d0c1d7223 */ /* 0x008fe40000000007 */
[----:B------:R-:W0:Y:S04]  /*07f0*/  LDS R7, [R25+0x38] ;  /* 0x0000380019077984 */ /* 0x000e280000000800 */
[----:B------:R-:W2:Y:S01]  /*0800*/  LDS R13, [R25+0x878] ;  /* 0x00087800190d7984 */ /* 0x000ea20000000800 */
[----:B----4-:R-:W-:-:S03]  /*0810*/  FFMA R24, R11, R6, R24 ;  /* 0x000000060b187223 */ /* 0x010fc60000000018 */
[----:B------:R-:W-:Y:S04]  /*0820*/  LDS R12, [R25+0x3c] ;  /* 0x00003c00190c7984 */ /* 0x000fe80000000800 */
[----:B------:R-:W3:Y:S01]  /*0830*/  LDS R11, [R22+0x7bc] ;  /* 0x0007bc00160b7984 */ /* 0x000ee20000000800 */
[----:B-1----:R-:W-:-:S03]  /*0840*/  FFMA R29, R6, R9, R29 ;  /* 0x00000009061d7223 */ /* 0x002fc6000000001d */
[----:B------:R-:W-:Y:S04]  /*0850*/  LDS R9, [R25+0x40] ;  /* 0x0000400019097984 */ /* 0x000fe80000000800 */
[----:B------:R-:W1:Y:S01]  /*0860*/  LDS R6, [R22+0x840] ;  /* 0x0008400016067984 */ /* 0x000e620000000800 */
[----:B0-----:R-:W-:-:S03]  /*0870*/  FFMA R7, R7, R8, R24 ;  /* 0x0000000807077223 */ /* 0x001fc60000000018 */
[----:B------:R-:W-:Y:S01]  /*0880*/  LDS R24, [R25+0x44] ;  /* 0x0000440019187984 */ /* 0x000fe20000000800 */
[----:B--2---:R-:W-:-:S03]  /*0890*/  FFMA R8, R8, R13, R29 ;  /* 0x0000000d08087223 */ /* 0x004fc6000000001d */
[----:B------:R-:W0:Y:S01]  /*08a0*/  LDS R13, [R25+0x880] ;  /* 0x00088000190d7984 */ /* 0x000e220000000800 */
[----:B---3--:R-:W-:Y:S01]  /*08b0*/  FFMA R20, R12, R11, R7 ;  /* 0x0000000b0c147223 */ /* 0x008fe20000000007 */
[----:B------:R-:W-:Y:S02]  /*08c0*/  FFMA R29, R11, R10, R8 ;  /* 0x0000000a0b1d7223 */ /* 0x000fe40000000008 */
[----:B------:R-:W-:Y:S04]  /*08d0*/  LDS R12, [R25+0x884] ;  /* 0x00088400190c7984 */ /* 0x000fe80000000800 */
[----:B------:R-:W2:Y:S04]  /*08e0*/  LDS R11, [R22+0x8c4] ;  /* 0x0008c400160b7984 */ /* 0x000ea80000000800 */
[----:B------:R-:W-:Y:S04]  /*08f0*/  LDS R10, [R25+0x48] ;  /* 0x00004800190a7984 */ /* 0x000fe80000000800 */
[----:B------:R-:W3:Y:S01]  /*0900*/  LDS R7, [R22+0x948] ;  /* 0x0009480016077984 */ /* 0x000ee20000000800 */
[----:B-1----:R-:W-:-:S03]  /*0910*/  FFMA R20, R9, R6, R20 ;  /* 0x0000000609147223 */ /* 0x002fc60000000014 */
[----:B------:R-:W1:Y:S04]  /*0920*/  LDS R8, [R25+0x888] ;  /* 0x0008880019087984 */ /* 0x000e680000000800 */
[----:B------:R-:W-:Y:S01]  /*0930*/  LDS R9, [R25+0x4c] ;  /* 0x00004c0019097984 */ /* 0x000fe20000000800 */
[----:B0-----:R-:W-:-:S03]  /*0940*/  FFMA R6, R6, R13, R29 ;  /* 0x0000000d06067223 */ /* 0x001fc6000000001d */
[----:B------:R-:W-:Y:S01]  /*0950*/  LDS R29, [R25+0x88c] ;  /* 0x00088c00191d7984 */ /* 0x000fe20000000800 */
[----:B--2---:R-:W-:Y:S01]  /*0960*/  FFMA R13, R24, R11, R20 ;  /* 0x0000000b180d7223 */ /* 0x004fe20000000014 */
[----:B------:R-:W-:Y:S02]  /*0970*/  FFMA R6, R11, R12, R6 ;  /* 0x0000000c0b067223 */ /* 0x000fe40000000006 */
[----:B------:R-:W-:Y:S04]  /*0980*/  LDS R20, [R25+0x50] ;  /* 0x0000500019147984 */ /* 0x000fe80000000800 */
[----:B------:R-:W0:Y:S01]  /*0990*/  LDS R12, [R22+0x9cc] ;  /* 0x0009cc00160c7984 */ /* 0x000e220000000800 */
[----:B---3--:R-:W-:-:S03]  /*09a0*/  FFMA R24, R10, R7, R13 ;  /* 0x000000070a187223 */ /* 0x008fc6000000000d */
[----:B------:R-:W2:Y:S04]  /*09b0*/  LDS R13, [R22+0xa50] ;  /* 0x000a5000160d7984 */ /* 0x000ea80000000800 */
[----:B------:R-:W3:Y:S01]  /*09c0*/  LDS R10, [R25+0x890] ;  /* 0x00089000190a7984 */ /* 0x000ee20000000800 */
[----:B-1----:R-:W-:-:S03]  /*09d0*/  FFMA R7, R7, R8, R6 ;  /* 0x0000000807077223 */ /* 0x002fc60000000006 */
[----:B------:R-:W-:Y:S04]  /*09e0*/  LDS R11, [R25+0x54] ;  /* 0x00005400190b7984 */ /* 0x000fe80000000800 */
[----:B------:R-:W1:Y:S04]  /*09f0*/  LDS R6, [R22+0xad4] ;  /* 0x000ad40016067984 */ /* 0x000e680000000800 */
[----:B------:R-:W-:Y:S01]  /*0a00*/  LDS R8, [R25+0x89c] ;  /* 0x00089c0019087984 */ /* 0x000fe20000000800 */
[----:B0-----:R-:W-:Y:S01]  /*0a10*/  FFMA R9, R9, R12, R24 ;  /* 0x0000000c09097223 */ /* 0x001fe20000000018 */
[----:B------:R-:W-:-:S02]  /*0a20*/  FFMA R12, R12, R29, R7 ;  /* 0x0000001d0c0c7223 */ /* 0x000fc40000000007 */
[----:B------:R-:W-:Y:S01]  /*0a30*/  LDS R24, [R25+0x58] ;  /* 0x0000580019187984 */ /* 0x000fe20000000800 */
[----:B--2---:R-:W-:-:S03]  /*0a40*/  FFMA R20, R20, R13, R9 ;  /* 0x0000000d14147223 */ /* 0x004fc60000000009 */
[----:B------:R-:W0:Y:S01]  /*0a50*/  LDS R9, [R25+0x894] ;  /* 0x0008940019097984 */ /* 0x000e220000000800 */
[----:B---3--:R-:W-:-:S03]  /*0a60*/  FFMA R29, R13, R10, R12 ;  /* 0x0000000a0d1d7223 */ /* 0x008fc6000000000c */
[----:B------:R-:W2:Y:S04]  /*0a70*/  LDS R12, [R22+0xb58] ;  /* 0x000b5800160c7984 */ /* 0x000ea80000000800 */
[----:B------:R-:W3:Y:S04]  /*0a80*/  LDS R13, [R25+0x898] ;  /* 0x00089800190d7984 */ /* 0x000ee80000000800 */
[----:B------:R-:W-:Y:S04]  /*0a90*/  LDS R10, [R25+0x5c] ;  /* 0x00005c00190a7984 */ /* 0x000fe80000000800 */
[----:B------:R-:W4:Y:S01]  /*0aa0*/  LDS R7, [R22+0xbdc] ;  /* 0x000bdc0016077984 */ /* 0x000f220000000800 */
[----:B-1----:R-:W-:Y:S01]  /*0ab0*/  FFMA R11, R11, R6, R20 ;  /* 0x000000060b0b7223 */ /* 0x002fe20000000014 */
[----:B0-----:R-:W-:-:S02]  /*0ac0*/  FFMA R9, R6, R9, R29 ;  /* 0x0000000906097223 */ /* 0x001fc4000000001d */
[----:B------:R-:W-:Y:S01]  /*0ad0*/  LDS R6, [R25+0x60] ;  /* 0x0000600019067984 */ /* 0x000fe20000000800 */
[----:B--2---:R-:W-:-:S03]  /*0ae0*/  FFMA R29, R24, R12, R11 ;  /* 0x0000000c181d7223 */ /* 0x004fc6000000000b */
[----:B------:R-:W0:Y:S01]  /*0af0*/  LDS R11, [R22+0xc60] ;  /* 0x000c6000160b7984 */ /* 0x000e220000000800 */
[----:B---3--:R-:W-:-:S03]  /*0b00*/  FFMA R12, R12, R13, R9 ;  /* 0x0000000d0c0c7223 */ /* 0x008fc60000000009 */
[----:B------:R-:W1:Y:S04]  /*0b10*/  LDS R9, [R25+0x8a0] ;  /* 0x0008a00019097984 */ /* 0x000e680000000800 */
[----:B------:R-:W-:Y:S01]  /*0b20*/  LDS R13, [R25+0x8a4] ;  /* 0x0008a400190d7984 */ /* 0x000fe20000000800 */
[----:B----4-:R-:W-:-:S03]  /*0b30*/  FFMA R20, R10, R7, R29 ;  /* 0x000000070a147223 */ /* 0x010fc6000000001d */
[----:B------:R-:W-:Y:S04]  /*0b40*/  LDS R29, [R25+0x64] ;  /* 0x00006400191d7984 */ /* 0x000fe80000000800 */
[----:B------:R-:W2:Y:S01]  /*0b50*/  LDS R10, [R22+0xce4] ;  /* 0x000ce400160a7984 */ /* 0x000ea20000000800 */
[----:B------:R-:W-:-:S03]  /*0b60*/  FFMA R12, R7, R8, R12 ;  /* 0x00000008070c7223 */ /* 0x000fc6000000000c */
[----:B------:R-:W-:Y:S04]  /*0b70*/  LDS R8, [R25+0x68] ;  /* 0x0000680019087984 */ /* 0x000fe80000000800 */
[----:B------:R-:W3:Y:S04]  /*0b80*/  LDS R7, [R22+0xd68] ;  /* 0x000d680016077984 */ /* 0x000ee80000000800 */
[----:B------:R-:W-:Y:S01]  /*0b90*/  LDS R24, [R25+0x6c] ;  /* 0x00006c0019187984 */ /* 0x000fe20000000800 */
[----:B0-----:R-:W-:-:S03]  /*0ba0*/  FFMA R6, R6, R11, R20 ;  /* 0x0000000b06067223 */ /* 0x001fc60000000014 */
[----:B------:R-:W0:Y:S01]  /*0bb0*/  LDS R20, [R25+0x8a8] ;  /* 0x0008a80019147984 */ /* 0x000e220000000800 */
[----:B-1----:R-:W-:-:S03]  /*0bc0*/  FFMA R9, R11, R9, R12 ;  /* 0x000000090b097223 */ /* 0x002fc6000000000c */
[----:B------:R-:W-:Y:S01]  /*0bd0*/  LDS R11, [R25+0x70] ;  /* 0x00007000190b7984 */ /* 0x000fe20000000800 */
[----:B--2---:R-:W-:Y:S01]  /*0be0*/  FFMA R29, R29, R10, R6 ;  /* 0x0000000a1d1d7223 */ /* 0x004fe20000000006 */
[----:B------:R-:W-:Y:S02]  /*0bf0*/  FFMA R12, R10, R13, R9 ;  /* 0x0000000d0a0c7223 */ /* 0x000fe40000000009 */
[----:B------:R-:W-:Y:S04]  /*0c00*/  LDS R6, [R22+0xe70] ;  /* 0x000e700016067984 */ /* 0x000fe80000000800 */
[----:B------:R-:W1:Y:S04]  /*0c10*/  LDS R10, [R22+0xdec] ;  /* 0x000dec00160a7984 */ /* 0x000e680000000800 */
[----:B------:R-:W2:Y:S04]  /*0c20*/  LDS R13, [R25+0x8ac] ;  /* 0x0008ac00190d7984 */ /* 0x000ea80000000800 */
[----:B------:R-:W4:Y:S01]  /*0c30*/  LDS R9, [R25+0x8b0] ;  /* 0x0008b00019097984 */ /* 0x000f220000000800 */
[----:B---3--:R-:W-:-:S03]  /*0c40*/  FFMA R29, R8, R7, R29 ;  /* 0x00000007081d7223 */ /* 0x008fc6000000001d */
[----:B------:R-:W-:Y:S01]  /*0c50*/  LDS R8, [R25+0x8b4] ;  /* 0x0008b40019087984 */ /* 0x000fe20000000800 */
[----:B0-----:R-:W-:-:S03]  /*0c60*/  FFMA R7, R7, R20, R12 ;  /* 0x0000001407077223 */ /* 0x001fc6000000000c */
[----:B------:R-:W-:Y:S01]  /*0c70*/  LDS R20, [R22+0xffc] ;  /* 0x000ffc0016147984 */ /* 0x000fe20000000800 */
[----:B-1----:R-:W-:-:S03]  /*0c80*/  FFMA R24, R24, R10, R29 ;  /* 0x0000000a18187223 */ /* 0x002fc6000000001d */
[----:B------:R-:W-:Y:S01]  /*0c90*/  LDS R29, [R25+0x7c] ;  /* 0x00007c00191d7984 */ /* 0x000fe20000000800 */
[----:B--2---:R-:W-:Y:S01]  /*0ca0*/  FFMA R13, R10, R13, R7 ;  /* 0x0000000d0a0d7223 */ /* 0x004fe20000000007 */
[----:B------:R-:W-:Y:S02]  /*0cb0*/  FFMA R10, R11, R6, R24 ;  /* 0x000000060b0a7223 */ /* 0x000fe40000000018 */
[----:B------:R-:W-:Y:S04]  /*0cc0*/  LDS R7, [R22+0xef4] ;  /* 0x000ef40016077984 */ /* 0x000fe80000000800 */
[----:B------:R-:W0:Y:S01]  /*0cd0*/  LDS R11, [R25+0x74] ;  /* 0x00007400190b7984 */ /* 0x000e220000000800 */
[----:B----4-:R-:W-:-:S03]  /*0ce0*/  FFMA R12, R6, R9, R13 ;  /* 0x00000009060c7223 */ /* 0x010fc6000000000d */
[----:B------:R-:W-:Y:S04]  /*0cf0*/  LDS R24, [R25+0x78] ;  /* 0x0000780019187984 */ /* 0x000fe80000000800 */
[----:B------:R-:W1:Y:S04]  /*0d00*/  LDS R6, [R22+0xf78] ;  /* 0x000f780016067984 */ /* 0x000e680000000800 */
[----:B------:R-:W2:Y:S04]  /*0d10*/  LDS R13, [R25+0x8b8] ;  /* 0x0008b800190d7984 */ /* 0x000ea80000000800 */
[----:B------:R-:W3:Y:S01]  /*0d20*/  LDS R9, [R25+0x8bc] ;  /* 0x0008bc0019097984 */ /* 0x000ee20000000800 */
[----:B------:R-:W-:Y:S01]  /*0d30*/  IADD3 R15, PT, PT, R15, 0x20, RZ ;  /* 0x000000200f0f7810 */ /* 0x000fe20007ffe0ff */
[----:B------:R-:W-:Y:S03]  /*0d40*/  BAR.SYNC.DEFER_BLOCKING 0x0 ;  /* 0x0000000000007b1d */ /* 0x000fe60000010000 */
[----:B------:R-:W-:-:S02]  /*0d50*/  ISETP.GE.AND P0, PT, R15, R18, PT ;  /* 0x000000120f00720c */ /* 0x000fc40003f06270 */
[----:B------:R-:W-:Y:S02]  /*0d60*/  IADD3 R17, PT, PT, R17, 0x20, RZ ;  /* 0x0000002011117810 */ /* 0x000fe40007ffe0ff */
[----:B------:R-:W-:Y:S02]  /*0d70*/  IADD3 R23, PT, PT, R23, 0x20, RZ ;  /* 0x0000002017177810 */ /* 0x000fe40007ffe0ff */
[C---:B------:R-:W-:Y:S02]  /*0d80*/  IADD3 R27, PT, PT, R14.reuse, R27, RZ ;  /* 0x0000001b0e1b7210 */ /* 0x040fe40007ffe0ff */
[----:B------:R-:W-:Y:S01]  /*0d90*/  IADD3 R21, PT, PT, R14, R21, RZ ;  /* 0x000000150e157210 */ /* 0x000fe20007ffe0ff */
[----:B0-----:R-:W-:Y:S01]  /*0da0*/  FFMA R11, R11, R7, R10 ;  /* 0x000000070b0b7223 */ /* 0x001fe2000000000a */
[----:B------:R-:W-:-:S03]  /*0db0*/  FFMA R7, R7, R8, R12 ;  /* 0x0000000807077223 */ /* 0x000fc6000000000c */
[----:B-1----:R-:W-:Y:S01]  /*0dc0*/  FFMA R24, R24, R6, R11 ;  /* 0x0000000618187223 */ /* 0x002fe2000000000b */
[----:B--2---:R-:W-:-:S03]  /*0dd0*/  FFMA R7, R6, R13, R7 ;  /* 0x0000000d06077223 */ /* 0x004fc60000000007 */
[----:B------:R-:W-:Y:S01]  /*0de0*/  FFMA R29, R29, R20, R24 ;  /* 0x000000141d1d7223 */ /* 0x000fe20000000018 */
[----:B---3--:R-:W-:Y:S01]  /*0df0*/  FFMA R20, R20, R9, R7 ;  /* 0x0000000914147223 */ /* 0x008fe20000000007 */
[----:B------:R-:W-:Y:S06]  /*0e00*/  @!P0 BRA `(.L_x_4) ;  /* 0xfffffff4001c8947 */ /* 0x000fec000383ffff */
.L_x_3:
[----:B------:R-:W-:Y:S04]  /*0e10*/  STG.E desc[UR4][R4.64], R29 ;  /* 0x0000001d04007986 */ /* 0x000fe8000c101904 */
[----:B------:R-:W-:Y:S01]  /*0e20*/  STG.E desc[UR4][R2.64], R20 ;  /* 0x0000001402007986 */ /* 0x000fe2000c101904 */
[----:B------:R-:W-:Y:S05]  /*0e30*/  EXIT ;  /* 0x000000000000794d */ /* 0x000fea0003800000 */
.L_x_5:
        /* <DEDUP_REMOVED lines=12> */
.L_x_21:


//--------------------- .text._Z13kernel_smem_3PfS_iS_ --------------------------
	.section	.text._Z13kernel_smem_3PfS_iS_,"ax",@progbits
	.align	128
        .global         _Z13kernel_smem_3PfS_iS_
        .type           _Z13kernel_smem_3PfS_iS_,@function
        .size           _Z13kernel_smem_3PfS_iS_,(.L_x_22 - _Z13kernel_smem_3PfS_iS_)
        .other          _Z13kernel_smem_3PfS_iS_,@"STO_CUDA_ENTRY STV_DEFAULT"
_Z13kernel_smem_3PfS_iS_:
.text._Z13kernel_smem_3PfS_iS_:
[----:B------:R-:W-:Y:S01]  /*0000*/  LDC R1, c[0x0][0x37c] ;  /* 0x0000df00ff017b82 */ /* 0x000fe20000000800 */
[----:B------:R-:W0:Y:S01]  /*0010*/  S2R R5, SR_CTAID.Y ;  /* 0x0000000000057919 */ /* 0x000e220000002600 */
[----:B------:R-:W1:Y:S01]  /*0020*/  LDCU UR10, c[0x0][0x390] ;  /* 0x00007200ff0a77ac */ /* 0x000e620008000800 */
[----:B------:R-:W-:Y:S01]  /*0030*/  HFMA2 R21, -RZ, RZ, 0, 0 ;  /* 0x00000000ff157431 */ /* 0x000fe200000001ff */
[----:B------:R-:W2:Y:S01]  /*0040*/  S2R R0, SR_CTAID.X ;  /* 0x0000000000007919 */ /* 0x000ea20000002500 */
[----:B------:R-:W3:Y:S01]  /*0050*/  LDCU.64 UR8, c[0x0][0x358] ;  /* 0x00006b00ff0877ac */ /* 0x000ee20008000a00 */
[----:B------:R-:W4:Y:S01]  /*0060*/  S2R R3, SR_TID.X ;  /* 0x0000000000037919 */ /* 0x000f220000002100 */
[----:B------:R-:W2:Y:S01]  /*0070*/  S2R R2, SR_TID.Y ;  /* 0x0000000000027919 */ /* 0x000ea20000002200 */
[----:B-1----:R-:W-:Y:S02]  /*0080*/  UISETP.GE.AND UP0, UPT, UR10, 0x1, UPT ;  /* 0x000000010a00788c */ /* 0x002fe4000bf06270 */
[----:B------:R-:W-:-:S06]  /*0090*/  USHF.L.U32 UR7, UR10, 0x5, URZ ;  /* 0x000000050a077899 */ /* 0x000fcc00080006ff */
[----:B0-----:R-:W-:Y:S01]  /*00a0*/  IMAD R19, R5, UR7, RZ ;  /* 0x0000000705137c24 */ /* 0x001fe2000f8e02ff */
[----:B---3--:R-:W-:Y:S06]  /*00b0*/  BRA.U !UP0, `(.L_x_6) ;  /* 0x00000005089c7547 */ /* 0x008fec000b800000 */
[----:B------:R-:W0:Y:S01]  /*00c0*/  S2UR UR6, SR_CgaCtaId ;  /* 0x00000000000679c3 */ /* 0x000e220000008800 */
[----:B------:R-:W-:Y:S01]  /*00d0*/  UMOV UR4, 0x400 ;  /* 0x0000040000047882 */ /* 0x000fe20000000000 */
[----:B--2---:R-:W-:Y:S01]  /*00e0*/  LEA R6, R5, R2, 0x5 ;  /* 0x0000000205067211 */ /* 0x004fe200078e28ff */
[----:B------:R-:W-:Y:S01]  /*00f0*/  UIADD3 UR5, UPT, UPT, UR4, 0x1000, URZ ;  /* 0x0000100004057890 */ /* 0x000fe2000fffe0ff */
[--C-:B----4-:R-:W-:Y:S01]  /*0100*/  IMAD R9, R2, UR10, R3.reuse ;  /* 0x0000000a02097c24 */ /* 0x110fe2000f8e0203 */
[----:B------:R-:W-:Y:S02]  /*0110*/  IADD3 R7, PT, PT, R19, UR10, RZ ;  /* 0x0000000a13077c10 */ /* 0x000fe4000fffe0ff */
[----:B------:R-:W-:Y:S01]  /*0120*/  IMAD R5, R6, UR10, R3 ;  /* 0x0000000a06057c24 */ /* 0x000fe2000f8e0203 */
[----:B------:R-:W1:Y:S01]  /*0130*/  LDC.64 R22, c[0x0][0x380] ;  /* 0x0000e000ff167b82 */ /* 0x000e620000000a00 */
[----:B------:R-:W-:Y:S02]  /*0140*/  MOV R21, RZ ;  /* 0x000000ff00157202 */ /* 0x000fe40000000f00 */
[----:B------:R-:W-:-:S02]  /*0150*/  MOV R4, R19 ;  /* 0x0000001300047202 */ /* 0x000fc40000000f00 */
[----:B------:R-:W-:-:S03]  /*0160*/  LEA R6, R0, R9, 0x5 ;  /* 0x0000000900067211 */ /* 0x000fc600078e28ff */
[----:B------:R-:W2:Y:S01]  /*0170*/  LDC.64 R24, c[0x0][0x388] ;  /* 0x0000e200ff187b82 */ /* 0x000ea20000000a00 */
[----:B0-----:R-:W-:Y:S02]  /*0180*/  ULEA UR4, UR6, UR4, 0x18 ;  /* 0x0000000406047291 */ /* 0x001fe4000f8ec0ff */
[----:B------:R-:W-:-:S04]  /*0190*/  ULEA UR5, UR6, UR5, 0x18 ;  /* 0x0000000506057291 */ /* 0x000fc8000f8ec0ff */
[C---:B------:R-:W-:Y:S02]  /*01a0*/  LEA R20, R2.reuse, UR4, 0x7 ;  /* 0x0000000402147c11 */ /* 0x040fe4000f8e38ff */
[C---:B------:R-:W-:Y:S02]  /*01b0*/  LEA R17, R3.reuse, UR5, 0x2 ;  /* 0x0000000503117c11 */ /* 0x040fe4000f8e10ff */
[----:B------:R-:W-:Y:S02]  /*01c0*/  LEA R18, R3, R20, 0x2 ;  /* 0x0000001403127211 */ /* 0x000fe400078e10ff */
[----:B------:R-:W-:-:S07]  /*01d0*/  LEA R16, R2, R17, 0x7 ;  /* 0x0000001102107211 */ /* 0x000fce00078e38ff */
.L_x_7:
[----:B-1----:R-:W-:-:S04]  /*01e0*/  IMAD.WIDE R8, R5, 0x4, R22 ;  /* 0x0000000405087825 */ /* 0x002fc800078e0216 */
[----:B--2---:R-:W-:Y:S02]  /*01f0*/  IMAD.WIDE R10, R6, 0x4, R24 ;  /* 0x00000004060a7825 */ /* 0x004fe400078e0218 */
[----:B------:R-:W2:Y:S04]  /*0200*/  LDG.E R9, desc[UR8][R8.64] ;  /* 0x0000000808097981 */ /* 0x000ea8000c1e1900 */
[----:B------:R-:W3:Y:S01]  /*0210*/  LDG.E R11, desc[UR8][R10.64] ;  /* 0x000000080a0b7981 */ /* 0x000ee2000c1e1900 */
[----:B------:R-:W-:Y:S02]  /*0220*/  IADD3 R4, PT, PT, R4, 0x20, RZ ;  /* 0x0000002004047810 */ /* 0x000fe40007ffe0ff */
[----:B------:R-:W-:Y:S02]  /*0230*/  IADD3 R6, PT, PT, R6, UR7, RZ ;  /* 0x0000000706067c10 */ /* 0x000fe4000fffe0ff */
[----:B------:R-:W-:-:S02]  /*0240*/  ISETP.GE.AND P0, PT, R4, R7, PT ;  /* 0x000000070400720c */ /* 0x000fc40003f06270 */
[----:B------:R-:W-:Y:S01]  /*0250*/  IADD3 R5, PT, PT, R5, 0x20, RZ ;  /* 0x0000002005057810 */ /* 0x000fe20007ffe0ff */
[----:B--2---:R-:W-:Y:S04]  /*0260*/  STS [R18], R9 ;  /* 0x0000000912007388 */ /* 0x004fe80000000800 */
[----:B---3--:R-:W-:Y:S01]  /*0270*/  STS [R16], R11 ;  /* 0x0000000b10007388 */ /* 0x008fe20000000800 */
[----:B------:R-:W-:Y:S06]  /*0280*/  BAR.SYNC.DEFER_BLOCKING 0x0 ;  /* 0x0000000000007b1d */ /* 0x000fec0000010000 */
[----:B------:R-:W-:Y:S04]  /*0290*/  LDS R26, [R17] ;  /* 0x00000000111a7984 */ /* 0x000fe80000000800 */
[----:B------:R-:W0:Y:S04]  /*02a0*/  LDS.128 R12, [R20] ;  /* 0x00000000140c7984 */ /* 0x000e280000000c00 */
[----:B------:R-:W1:Y:S04]  /*02b0*/  LDS R27, [R17+0x80] ;  /* 0x00008000111b7984 */ /* 0x000e680000000800 */
[----:B------:R-:W2:Y:S04]  /*02c0*/  LDS R28, [R17+0x100] ;  /* 0x00010000111c7984 */ /* 0x000ea80000000800 */
[----:B------:R-:W3:Y:S04]  /*02d0*/  LDS R29, [R17+0x180] ;  /* 0x00018000111d7984 */ /* 0x000ee80000000800 */
[----:B------:R-:W-:Y:S01]  /*02e0*/  LDS.128 R8, [R20+0x10] ;  /* 0x0000100014087984 */ /* 0x000fe20000000c00 */
[----:B0-----:R-:W-:-:S03]  /*02f0*/  FFMA R12, R12, R26, R21 ;  /* 0x0000001a0c0c7223 */ /* 0x001fc60000000015 */
[----:B------:R-:W-:Y:S01]  /*0300*/  LDS R21, [R17+0x300] ;  /* 0x0003000011157984 */ /* 0x000fe20000000800 */
[----:B-1----:R-:W-:-:S03]  /*0310*/  FFMA R27, R27, R13, R12 ;  /* 0x0000000d1b1b7223 */ /* 0x002fc6000000000c */
[----:B------:R-:W0:Y:S01]  /*0320*/  LDS R13, [R17+0x200] ;  /* 0x00020000110d7984 */ /* 0x000e220000000800 */
[----:B--2---:R-:W-:-:S03]  /*0330*/  FFMA R14, R28, R14, R27 ;  /* 0x0000000e1c0e7223 */ /* 0x004fc6000000001b */
[----:B------:R-:W1:Y:S01]  /*0340*/  LDS R27, [R17+0x280] ;  /* 0x00028000111b7984 */ /* 0x000e620000000800 */
[----:B---3--:R-:W-:-:S03]  /*0350*/  FFMA R15, R29, R15, R14 ;  /* 0x0000000f1d0f7223 */ /* 0x008fc6000000000e */
[----:B------:R-:W-:Y:S01]  /*0360*/  LDS R29, [R17+0x480] ;  /* 0x00048000111d7984 */ /* 0x000fe20000000800 */
[----:B0-----:R-:W-:-:S03]  /*0370*/  FFMA R8, R8, R13, R15 ;  /* 0x0000000d08087223 */ /* 0x001fc6000000000f */
[----:B------:R-:W-:Y:S01]  /*0380*/  LDS.128 R12, [R20+0x20] ;  /* 0x00002000140c7984 */ /* 0x000fe20000000c00 */
[----:B-1----:R-:W-:-:S03]  /*0390*/  FFMA R8, R27, R9, R8 ;  /* 0x000000091b087223 */ /* 0x002fc60000000008 */
[----:B------:R-:W0:Y:S01]  /*03a0*/  LDS R27, [R17+0x380] ;  /* 0x00038000111b7984 */ /* 0x000e220000000800 */
[----:B------:R-:W-:-:S03]  /*03b0*/  FFMA R8, R21, R10, R8 ;  /* 0x0000000a15087223 */ /* 0x000fc60000000008 */
[----:B------:R-:W1:Y:S04]  /*03c0*/  LDS R9, [R17+0x400] ;  /* 0x0004000011097984 */ /* 0x000e680000000800 */
[----:B------:R-:W2:Y:S01]  /*03d0*/  LDS R21, [R17+0x500] ;  /* 0x0005000011157984 */ /* 0x000ea20000000800 */
[----:B0-----:R-:W-:-:S04]  /*03e0*/  FFMA R11, R27, R11, R8 ;  /* 0x0000000b1b0b7223 */ /* 0x001fc80000000008 */
[----:B-1----:R-:W-:Y:S02]  /*03f0*/  FFMA R8, R12, R9, R11 ;  /* 0x000000090c087223 */ /* 0x002fe4000000000b */
[----:B------:R-:W0:Y:S02]  /*0400*/  LDS R12, [R17+0x580] ;  /* 0x00058000110c7984 */ /* 0x000e240000000800 */
[----:B------:R-:W-:Y:S02]  /*0410*/  FFMA R26, R29, R13, R8 ;  /* 0x0000000d1d1a7223 */ /* 0x000fe40000000008 */
[----:B------:R-:W-:Y:S02]  /*0420*/  LDS R13, [R17+0x600] ;  /* 0x00060000110d7984 */ /* 0x000fe40000000800 */
[----:B--2---:R-:W-:Y:S02]  /*0430*/  FFMA R27, R21, R14, R26 ;  /* 0x0000000e151b7223 */ /* 0x004fe4000000001a */
[----:B------:R-:W1:Y:S04]  /*0440*/  LDS.128 R8, [R20+0x30] ;  /* 0x0000300014087984 */ /* 0x000e680000000c00 */
[----:B------:R-:W2:Y:S04]  /*0450*/  LDS R29, [R17+0x680] ;  /* 0x00068000111d7984 */ /* 0x000ea80000000800 */
[----:B------:R-:W3:Y:S04]  /*0460*/  LDS R21, [R17+0x700] ;  /* 0x0007000011157984 */ /* 0x000ee80000000800 */
[----:B------:R-:W-:Y:S01]  /*0470*/  LDS R26, [R17+0x980] ;  /* 0x00098000111a7984 */ /* 0x000fe20000000800 */
[----:B0-----:R-:W-:-:S04]  /*0480*/  FFMA R15, R12, R15, R27 ;  /* 0x0000000f0c0f7223 */ /* 0x001fc8000000001b */
[----:B-1----:R-:W-:Y:S02]  /*0490*/  FFMA R12, R8, R13, R15 ;  /* 0x0000000d080c7223 */ /* 0x002fe4000000000f */
[----:B------:R-:W0:Y:S02]  /*04a0*/  LDS R8, [R17+0x780] ;  /* 0x0007800011087984 */ /* 0x000e240000000800 */
[----:B--2---:R-:W-:Y:S02]  /*04b0*/  FFMA R12, R29, R9, R12 ;  /* 0x000000091d0c7223 */ /* 0x004fe4000000000c */
[----:B------:R-:W-:Y:S02]  /*04c0*/  LDS R9, [R17+0x800] ;  /* 0x0008000011097984 */ /* 0x000fe40000000800 */
[----:B---3--:R-:W-:Y:S02]  /*04d0*/  FFMA R27, R21, R10, R12 ;  /* 0x0000000a151b7223 */ /* 0x008fe4000000000c */
[----:B------:R-:W1:Y:S04]  /*04e0*/  LDS.128 R12, [R20+0x40] ;  /* 0x00004000140c7984 */ /* 0x000e680000000c00 */
[----:B------:R-:W2:Y:S04]  /*04f0*/  LDS R29, [R17+0x880] ;  /* 0x00088000111d7984 */ /* 0x000ea80000000800 */
[----:B------:R-:W3:Y:S01]  /*0500*/  LDS R21, [R17+0x900] ;  /* 0x0009000011157984 */ /* 0x000ee20000000800 */
[----:B0-----:R-:W-:-:S04]  /*0510*/  FFMA R11, R8, R11, R27 ;  /* 0x0000000b080b7223 */ /* 0x001fc8000000001b */
[----:B-1----:R-:W-:Y:S02]  /*0520*/  FFMA R12, R12, R9, R11 ;  /* 0x000000090c0c7223 */ /* 0x002fe4000000000b */
[----:B------:R-:W-:Y:S02]  /*0530*/  LDS.128 R8, [R20+0x50] ;  /* 0x0000500014087984 */ /* 0x000fe40000000c00 */
[----:B--2---:R-:W-:Y:S02]  /*0540*/  FFMA R12, R29, R13, R12 ;  /* 0x0000000d1d0c7223 */ /* 0x004fe4000000000c */
[----:B------:R-:W0:Y:S02]  /*0550*/  LDS R13, [R17+0xa00] ;  /* 0x000a0000110d7984 */ /* 0x000e240000000800 */
[----:B---3--:R-:W-:Y:S02]  /*0560*/  FFMA R27, R21, R14, R12 ;  /* 0x0000000e151b7223 */ /* 0x008fe4000000000c */
[----:B------:R-:W1:Y:S02]  /*0570*/  LDS R29, [R17+0xa80] ;  /* 0x000a8000111d7984 */ /* 0x000e640000000800 */
[----:B------:R-:W-:-:S02]  /*0580*/  FFMA R15, R26, R15, R27 ;  /* 0x0000000f1a0f7223 */ /* 0x000fc4000000001b */
[----:B------:R-:W2:Y:S04]  /*0590*/  LDS R21, [R17+0xb00] ;  /* 0x000b000011157984 */ /* 0x000ea80000000800 */
[----:B------:R-:W3:Y:S01]  /*05a0*/  LDS R26, [R17+0xb80] ;  /* 0x000b8000111a7984 */ /* 0x000ee20000000800 */
[----:B0-----:R-:W-:-:S03]  /*05b0*/  FFMA R8, R8, R13, R15 ;  /* 0x0000000d08087223 */ /* 0x001fc6000000000f */
[----:B------:R-:W-:Y:S01]  /*05c0*/  LDS.128 R12, [R20+0x60] ;  /* 0x00006000140c7984 */ /* 0x000fe20000000c00 */
[----:B-1----:R-:W-:-:S03]  /*05d0*/  FFMA R8, R29, R9, R8 ;  /* 0x000000091d087223 */ /* 0x002fc60000000008 */
[----:B------:R-:W0:Y:S01]  /*05e0*/  LDS R9, [R17+0xc00] ;  /* 0x000c000011097984 */ /* 0x000e220000000800 */
[----:B--2---:R-:W-:-:S03]  /*05f0*/  FFMA R27, R21, R10, R8 ;  /* 0x0000000a151b7223 */ /* 0x004fc60000000008 */
[----:B------:R-:W1:Y:S01]  /*0600*/  LDS R29, [R17+0xc80] ;  /* 0x000c8000111d7984 */ /* 0x000e620000000800 */
[----:B---3--:R-:W-:-:S03]  /*0610*/  FFMA R11, R26, R11, R27 ;  /* 0x0000000b1a0b7223 */ /* 0x008fc6000000001b */
[----:B------:R-:W2:Y:S04]  /*0620*/  LDS R21, [R17+0xd00] ;  /* 0x000d000011157984 */ /* 0x000ea80000000800 */
[----:B------:R-:W3:Y:S04]  /*0630*/  LDS R26, [R17+0xd80] ;  /* 0x000d8000111a7984 */ /* 0x000ee80000000800 */
[----:B------:R-:W-:Y:S01]  /*0640*/  LDS R27, [R17+0xe80] ;  /* 0x000e8000111b7984 */ /* 0x000fe20000000800 */
[----:B0-----:R-:W-:-:S03]  /*0650*/  FFMA R12, R12, R9, R11 ;  /* 0x000000090c0c7223 */ /* 0x001fc6000000000b */
[----:B------:R-:W-:Y:S01]  /*0660*/  LDS.128 R8, [R20+0x70] ;  /* 0x0000700014087984 */ /* 0x000fe20000000c00 */
[----:B-1----:R-:W-:-:S03]  /*0670*/  FFMA R12, R29, R13, R12 ;  /* 0x0000000d1d0c7223 */ /* 0x002fc6000000000c */
[----:B------:R-:W0:Y:S01]  /*0680*/  LDS R13, [R17+0xe00] ;  /* 0x000e0000110d7984 */ /* 0x000e220000000800 */
[----:B--2---:R-:W-:-:S03]  /*0690*/  FFMA R21, R21, R14, R12 ;  /* 0x0000000e15157223 */ /* 0x004fc6000000000c */
[----:B------:R-:W1:Y:S01]  /*06a0*/  LDS R12, [R17+0xf00] ;  /* 0x000f0000110c7984 */ /* 0x000e620000000800 */
[----:B---3--:R-:W-:-:S03]  /*06b0*/  FFMA R15, R26, R15, R21 ;  /* 0x0000000f1a0f7223 */ /* 0x008fc60000000015 */
[----:B------:R-:W2:Y:S01]  /*06c0*/  LDS R21, [R17+0xf80] ;  /* 0x000f800011157984 */ /* 0x000ea20000000800 */
[----:B0-----:R-:W-:-:S04]  /*06d0*/  FFMA R8, R8, R13, R15 ;  /* 0x0000000d08087223 */ /* 0x001fc8000000000f */
[----:B------:R-:W-:-:S04]  /*06e0*/  FFMA R9, R27, R9, R8 ;  /* 0x000000091b097223 */ /* 0x000fc80000000008 */
[----:B-1----:R-:W-:-:S04]  /*06f0*/  FFMA R10, R12, R10, R9 ;  /* 0x0000000a0c0a7223 */ /* 0x002fc80000000009 */
[----:B--2---:R-:W-:Y:S01]  /*0700*/  FFMA R21, R21, R11, R10 ;  /* 0x0000000b15157223 */ /* 0x004fe2000000000a */
[----:B------:R-:W-:Y:S06]  /*0710*/  BAR.SYNC.DEFER_BLOCKING 0x0 ;  /* 0x0000000000007b1d */ /* 0x000fec0000010000 */
[----:B------:R-:W-:Y:S05]  /*0720*/  @!P0 BRA `(.L_x_7) ;  /* 0xfffffff800ac8947 */ /* 0x000fea000383ffff */
.L_x_6:
[----:B------:R-:W0:Y:S01]  /*0730*/  LDC.64 R4, c[0x0][0x398] ;  /* 0x0000e600ff047b82 */ /* 0x000e220000000a00 */
[----:B--2-4-:R-:W-:-:S05]  /*0740*/  LEA R3, R0, R3, 0x5 ;  /* 0x0000000300037211 */ /* 0x014fca00078e28ff */
[----:B------:R-:W-:-:S05]  /*0750*/  IMAD R2, R2, UR10, R3 ;  /* 0x0000000a02027c24 */ /* 0x000fca000f8e0203 */
[----:B------:R-:W-:-:S05]  /*0760*/  IADD3 R3, PT, PT, R19, R2, RZ ;  /* 0x0000000213037210 */ /* 0x000fca0007ffe0ff */
[----:B0-----:R-:W-:-:S05]  /*0770*/  IMAD.WIDE R2, R3, 0x4, R4 ;  /* 0x0000000403027825 */ /* 0x001fca00078e0204 */
[----:B------:R-:W-:Y:S01]  /*0780*/  STG.E desc[UR8][R2.64], R21 ;  /* 0x0000001502007986 */ /* 0x000fe2000c101908 */
[----:B------:R-:W-:Y:S05]  /*0790*/  EXIT ;  /* 0x000000000000794d */ /* 0x000fea0003800000 */
.L_x_8:
        /* <DEDUP_REMOVED lines=14> */
.L_x_22:


//--------------------- .text._Z13kernel_smem_2PfS_iS_ --------------------------
	.section	.text._Z13kernel_smem_2PfS_iS_,"ax",@progbits
	.align	128
        .global         _Z13kernel_smem_2PfS_iS_
        .type           _Z13kernel_smem_2PfS_iS_,@function
        .size           _Z13kernel_smem_2PfS_iS_,(.L_x_23 - _Z13kernel_smem_2PfS_iS_)
        .other          _Z13kernel_smem_2PfS_iS_,@"STO_CUDA_ENTRY STV_DEFAULT"
_Z13kernel_smem_2PfS_iS_:
.text._Z13kernel_smem_2PfS_iS_:
[----:B------:R-:W-:Y:S01]  /*0000*/  LDC R1, c[0x0][0x37c] ;  /* 0x0000df00ff017b82 */ /* 0x000fe20000000800 */
[----:B------:R-:W0:Y:S01]  /*0010*/  S2R R14, SR_CTAID.X ;  /* 0x00000000000e7919 */ /* 0x000e220000002500 */
[----:B------:R-:W1:Y:S06]  /*0020*/  LDCU UR5, c[0x0][0x390] ;  /* 0x00007200ff0577ac */ /* 0x000e6c0008000800 */
[----:B------:R-:W2:Y:S01]  /*0030*/  LDC.64 R6, c[0x0][0x398] ;  /* 0x0000e600ff067b82 */ /* 0x000ea20000000a00 */
[----:B------:R-:W-:Y:S01]  /*0040*/  HFMA2 R22, -RZ, RZ, 0, 0 ;  /* 0x00000000ff167431 */ /* 0x000fe200000001ff */
[----:B------:R-:W0:Y:S01]  /*0050*/  S2R R23, SR_TID.X ;  /* 0x0000000000177919 */ /* 0x000e220000002100 */
[----:B------:R-:W3:Y:S01]  /*0060*/  LDCU.64 UR6, c[0x0][0x358] ;  /* 0x00006b00ff0677ac */ /* 0x000ee20008000a00 */
[----:B------:R-:W4:Y:S01]  /*0070*/  S2R R21, SR_CTAID.Y ;  /* 0x0000000000157919 */ /* 0x000f220000002600 */
[----:B------:R-:W2:Y:S01]  /*0080*/  S2R R0, SR_TID.Y ;  /* 0x0000000000007919 */ /* 0x000ea20000002200 */
[----:B-1----:R-:W-:-:S02]  /*0090*/  UISETP.GE.AND UP0, UPT, UR5, 0x1, UPT ;  /* 0x000000010500788c */ /* 0x002fc4000bf06270 */
[----:B------:R-:W-:Y:S01]  /*00a0*/  USHF.L.U32 UR4, UR5, 0x5, URZ ;  /* 0x0000000505047899 */ /* 0x000fe200080006ff */
[----:B0-----:R-:W-:-:S05]  /*00b0*/  LEA R13, R14, R23, 0x5 ;  /* 0x000000170e0d7211 */ /* 0x001fca00078e28ff */
[----:B----4-:R-:W-:Y:S01]  /*00c0*/  IMAD R12, R21, UR4, RZ ;  /* 0x00000004150c7c24 */ /* 0x010fe2000f8e02ff */
[----:B---3--:R-:W-:Y:S06]  /*00d0*/  BRA.U !UP0, `(.L_x_9) ;  /* 0x0000000508fc7547 */ /* 0x008fec000b800000 */
[----:B------:R-:W0:Y:S01]  /*00e0*/  S2R R11, SR_CgaCtaId ;  /* 0x00000000000b7919 */ /* 0x000e220000008800 */
[----:B------:R-:W1:Y:S01]  /*00f0*/  LDC.64 R4, c[0x0][0x380] ;  /* 0x0000e000ff047b82 */ /* 0x000e620000000a00 */
[----:B------:R-:W-:Y:S01]  /*0100*/  MOV R8, 0x400 ;  /* 0x0000040000087802 */ /* 0x000fe20000000f00 */
[--C-:B--2---:R-:W-:Y:S01]  /*0110*/  IMAD R15, R0, UR5, R23.reuse ;  /* 0x00000005000f7c24 */ /* 0x104fe2000f8e0217 */
[----:B------:R-:W-:Y:S02]  /*0120*/  LEA R21, R21, R0, 0x5 ;  /* 0x0000000015157211 */ /* 0x000fe400078e28ff */
[----:B------:R-:W-:Y:S02]  /*0130*/  IADD3 R10, PT, PT, R8, 0x1080, RZ ;  /* 0x00001080080a7810 */ /* 0x000fe40007ffe0ff */
[----:B------:R-:W-:Y:S01]  /*0140*/  LEA R15, R14, R15, 0x5 ;  /* 0x0000000f0e0f7211 */ /* 0x000fe200078e28ff */
[----:B------:R-:W2:Y:S01]  /*0150*/  LDC.64 R2, c[0x0][0x388] ;  /* 0x0000e200ff027b82 */ /* 0x000ea20000000a00 */
[----:B------:R-:W-:Y:S01]  /*0160*/  IADD3 R14, PT, PT, R12, UR5, RZ ;  /* 0x000000050c0e7c10 */ /* 0x000fe2000fffe0ff */
[----:B------:R-:W-:Y:S01]  /*0170*/  IMAD R21, R21, UR5, R23 ;  /* 0x0000000515157c24 */ /* 0x000fe2000f8e0217 */
[----:B------:R-:W-:-:S02]  /*0180*/  MOV R22, RZ ;  /* 0x000000ff00167202 */ /* 0x000fc40000000f00 */
[----:B------:R-:W-:Y:S02]  /*0190*/  MOV R19, R12 ;  /* 0x0000000c00137202 */ /* 0x000fe40000000f00 */
[C---:B0-----:R-:W-:Y:S02]  /*01a0*/  LEA R10, R11.reuse, R10, 0x18 ;  /* 0x0000000a0b0a7211 */ /* 0x041fe400078ec0ff */
[----:B------:R-:W-:-:S03]  /*01b0*/  LEA R9, R11, R8, 0x18 ;  /* 0x000000080b097211 */ /* 0x000fc600078ec0ff */
[----:B------:R-:W-:Y:S01]  /*01c0*/  IMAD R17, R23, 0x84, R10 ;  /* 0x0000008417117824 */ /* 0x000fe200078e020a */
[----:B------:R-:W-:-:S04]  /*01d0*/  LEA R16, R0, R9, 0x2 ;  /* 0x0000000900107211 */ /* 0x000fc800078e10ff */
[----:B------:R-:W-:Y:S01]  /*01e0*/  LEA R20, R0, R17, 0x2 ;  /* 0x0000001100147211 */ /* 0x000fe200078e10ff */
[----:B------:R-:W-:-:S07]  /*01f0*/  IMAD R18, R23, 0x84, R16 ;  /* 0x0000008417127824 */ /* 0x000fce00078e0210 */
.L_x_10:
[----:B-1----:R-:W-:-:S04]  /*0200*/  IMAD.WIDE R8, R21, 0x4, R4 ;  /* 0x0000000415087825 */ /* 0x002fc800078e0204 */
[----:B--2---:R-:W-:Y:S01]  /*0210*/  IMAD.WIDE R10, R15, 0x4, R2 ;  /* 0x000000040f0a7825 */ /* 0x004fe200078e0202 */
[----:B------:R-:W2:Y:S05]  /*0220*/  LDG.E R25, desc[UR6][R8.64] ;  /* 0x0000000608197981 */ /* 0x000eaa000c1e1900 */
        /* <DEDUP_REMOVED lines=9> */
[----:B------:R-:W0:Y:S04]  /*02c0*/  LDS R26, [R17] ;  /* 0x00000000111a7984 */ /* 0x000e280000000800 */
[----:B------:R-:W-:Y:S04]  /*02d0*/  LDS R29, [R16+0x84] ;  /* 0x00008400101d7984 */ /* 0x000fe80000000800 */
[----:B------:R-:W1:Y:S04]  /*02e0*/  LDS R28, [R17+0x4] ;  /* 0x00000400111c7984 */ /* 0x000e680000000800 */
[----:B------:R-:W-:Y:S04]  /*02f0*/  LDS R24, [R16+0x108] ;  /* 0x0001080010187984 */ /* 0x000fe80000000800 */
[----:B------:R-:W2:Y:S04]  /*0300*/  LDS R23, [R17+0x8] ;  /* 0x0000080011177984 */ /* 0x000ea80000000800 */
[----:B------:R-:W-:Y:S04]  /*0310*/  LDS R8, [R16+0x18c] ;  /* 0x00018c0010087984 */ /* 0x000fe80000000800 */
[----:B------:R-:W3:Y:S04]  /*0320*/  LDS R9, [R17+0xc] ;  /* 0x00000c0011097984 */ /* 0x000ee80000000800 */
[----:B------:R-:W-:Y:S04]  /*0330*/  LDS R10, [R16+0x210] ;  /* 0x00021000100a7984 */ /* 0x000fe80000000800 */
[----:B------:R-:W4:Y:S04]  /*0340*/  LDS R11, [R17+0x10] ;  /* 0x00001000110b7984 */ /* 0x000f280000000800 */
[----:B------:R-:W-:Y:S01]  /*0350*/  LDS R25, [R17+0x14] ;  /* 0x0000140011197984 */ /* 0x000fe20000000800 */
[----:B0-----:R-:W-:-:S03]  /*0360*/  FFMA R26, R27, R26, R22 ;  /* 0x0000001a1b1a7223 */ /* 0x001fc60000000016 */
[----:B------:R-:W-:Y:S01]  /*0370*/  LDS R22, [R16+0x318] ;  /* 0x0003180010167984 */ /* 0x000fe20000000800 */
[----:B-1----:R-:W-:-:S04]  /*0380*/  FFMA R29, R29, R28, R26 ;  /* 0x0000001c1d1d7223 */ /* 0x002fc8000000001a */
[----:B--2---:R-:W-:Y:S02]  /*0390*/  FFMA R29, R24, R23, R29 ;  /* 0x00000017181d7223 */ /* 0x004fe4000000001d */
[----:B------:R-:W0:Y:S04]  /*03a0*/  LDS R24, [R16+0x294] ;  /* 0x0002940010187984 */ /* 0x000e280000000800 */
[----:B------:R-:W1:Y:S01]  /*03b0*/  LDS R23, [R17+0x18] ;  /* 0x0000180011177984 */ /* 0x000e620000000800 */
[----:B---3--:R-:W-:-:S03]  /*03c0*/  FFMA R29, R8, R9, R29 ;  /* 0x00000009081d7223 */ /* 0x008fc6000000001d */
[----:B------:R-:W-:Y:S04]  /*03d0*/  LDS R9, [R16+0x39c] ;  /* 0x00039c0010097984 */ /* 0x000fe80000000800 */
[----:B------:R-:W2:Y:S01]  /*03e0*/  LDS R8, [R17+0x1c] ;  /* 0x00001c0011087984 */ /* 0x000ea20000000800 */
[----:B----4-:R-:W-:-:S03]  /*03f0*/  FFMA R11, R10, R11, R29 ;  /* 0x0000000b0a0b7223 */ /* 0x010fc6000000001d */
[----:B------:R-:W-:Y:S01]  /*0400*/  LDS R10, [R16+0x420] ;  /* 0x00042000100a7984 */ /* 0x000fe20000000800 */
[----:B0-----:R-:W-:-:S03]  /*0410*/  FFMA R25, R24, R25, R11 ;  /* 0x0000001918197223 */ /* 0x001fc6000000000b */
[----:B------:R-:W0:Y:S01]  /*0420*/  LDS R11, [R17+0x20] ;  /* 0x00002000110b7984 */ /* 0x000e220000000800 */
[----:B-1----:R-:W-:-:S03]  /*0430*/  FFMA R26, R22, R23, R25 ;  /* 0x00000017161a7223 */ /* 0x002fc60000000019 */
[----:B------:R-:W-:Y:S04]  /*0440*/  LDS R24, [R16+0x4a4] ;  /* 0x0004a40010187984 */ /* 0x000fe80000000800 */
[----:B------:R-:W1:Y:S01]  /*0450*/  LDS R25, [R17+0x24] ;  /* 0x0000240011197984 */ /* 0x000e620000000800 */
[----:B--2---:R-:W-:-:S03]  /*0460*/  FFMA R27, R9, R8, R26 ;  /* 0x00000008091b7223 */ /* 0x004fc6000000001a */
[----:B------:R-:W-:Y:S04]  /*0470*/  LDS R22, [R16+0x528] ;  /* 0x0005280010167984 */ /* 0x000fe80000000800 */
[----:B------:R-:W2:Y:S04]  /*0480*/  LDS R23, [R17+0x28] ;  /* 0x0000280011177984 */ /* 0x000ea80000000800 */
[----:B------:R-:W-:Y:S04]  /*0490*/  LDS R9, [R16+0x5ac] ;  /* 0x0005ac0010097984 */ /* 0x000fe80000000800 */
[----:B------:R-:W3:Y:S01]  /*04a0*/  LDS R8, [R17+0x2c] ;  /* 0x00002c0011087984 */ /* 0x000ee20000000800 */
[----:B0-----:R-:W-:-:S03]  /*04b0*/  FFMA R11, R10, R11, R27 ;  /* 0x0000000b0a0b7223 */ /* 0x001fc6000000001b */
[----:B------:R-:W-:Y:S01]  /*04c0*/  LDS R10, [R16+0x630] ;  /* 0x00063000100a7984 */ /* 0x000fe20000000800 */
[----:B-1----:R-:W-:-:S03]  /*04d0*/  FFMA R25, R24, R25, R11 ;  /* 0x0000001918197223 */ /* 0x002fc6000000000b */
[----:B------:R-:W0:Y:S04]  /*04e0*/  LDS R11, [R17+0x30] ;  /* 0x00003000110b7984 */ /* 0x000e280000000800 */
[----:B------:R-:W-:Y:S01]  /*04f0*/  LDS R24, [R16+0x6b4] ;  /* 0x0006b40010187984 */ /* 0x000fe20000000800 */
[----:B--2---:R-:W-:-:S03]  /*0500*/  FFMA R26, R22, R23, R25 ;  /* 0x00000017161a7223 */ /* 0x004fc60000000019 */
[----:B------:R-:W1:Y:S04]  /*0510*/  LDS R25, [R17+0x34] ;  /* 0x0000340011197984 */ /* 0x000e680000000800 */
[----:B------:R-:W-:Y:S01]  /*0520*/  LDS R22, [R16+0x738] ;  /* 0x0007380010167984 */ /* 0x000fe20000000800 */
[----:B---3--:R-:W-:-:S03]  /*0530*/  FFMA R27, R9, R8, R26 ;  /* 0x00000008091b7223 */ /* 0x008fc6000000001a */
        /* <DEDUP_REMOVED lines=26> */
[----:B------:R-:W3:Y:S04]  /*06e0*/  LDS R9, [R17+0x5c] ;  /* 0x00005c0011097984 */ /* 0x000ee80000000800 */
[----:B------:R-:W-:Y:S01]  /*06f0*/  LDS R26, [R16+0xffc] ;  /* 0x000ffc00101a7984 */ /* 0x000fe20000000800 */
[----:B0-----:R-:W-:-:S03]  /*0700*/  FFMA R11, R10, R11, R27 ;  /* 0x0000000b0a0b7223 */ /* 0x001fc6000000001b */
[----:B------:R-:W-:Y:S01]  /*0710*/  LDS R10, [R16+0xc60] ;  /* 0x000c6000100a7984 */ /* 0x000fe20000000800 */
[----:B-1----:R-:W-:-:S03]  /*0720*/  FFMA R25, R24, R25, R11 ;  /* 0x0000001918197223 */ /* 0x002fc6000000000b */
[----:B------:R-:W0:Y:S04]  /*0730*/  LDS R11, [R17+0x60] ;  /* 0x00006000110b7984 */ /* 0x000e280000000800 */
[----:B------:R-:W-:Y:S01]  /*0740*/  LDS R24, [R17+0x68] ;  /* 0x0000680011187984 */ /* 0x000fe20000000800 */
[----:B--2---:R-:W-:-:S03]  /*0750*/  FFMA R25, R22, R23, R25 ;  /* 0x0000001716197223 */ /* 0x004fc60000000019 */
[----:B------:R-:W-:Y:S04]  /*0760*/  LDS R22, [R16+0xce4] ;  /* 0x000ce40010167984 */ /* 0x000fe80000000800 */
[----:B------:R-:W1:Y:S01]  /*0770*/  LDS R23, [R17+0x64] ;  /* 0x0000640011177984 */ /* 0x000e620000000800 */
[----:B---3--:R-:W-:-:S03]  /*0780*/  FFMA R27, R8, R9, R25 ;  /* 0x00000009081b7223 */ /* 0x008fc60000000019 */
[----:B------:R-:W2:Y:S04]  /*0790*/  LDS R25, [R16+0xd68] ;  /* 0x000d680010197984 */ /* 0x000ea80000000800 */
[----:B------:R-:W-:Y:S04]  /*07a0*/  LDS R8, [R16+0xdec] ;  /* 0x000dec0010087984 */ /* 0x000fe80000000800 */
[----:B------:R-:W3:Y:S01]  /*07b0*/  LDS R9, [R17+0x6c] ;  /* 0x00006c0011097984 */ /* 0x000ee20000000800 */
[----:B0-----:R-:W-:-:S03]  /*07c0*/  FFMA R11, R10, R11, R27 ;  /* 0x0000000b0a0b7223 */ /* 0x001fc6000000001b */
[----:B------:R-:W-:Y:S01]  /*07d0*/  LDS R10, [R17+0x70] ;  /* 0x00007000110a7984 */ /* 0x000fe20000000800 */
[----:B-1----:R-:W-:-:S03]  /*07e0*/  FFMA R22, R22, R23, R11 ;  /* 0x0000001716167223 */ /* 0x002fc6000000000b */
[----:B------:R-:W0:Y:S01]  /*07f0*/  LDS R11, [R16+0xe70] ;  /* 0x000e7000100b7984 */ /* 0x000e220000000800 */
[----:B--2---:R-:W-:-:S03]  /*0800*/  FFMA R25, R25, R24, R22 ;  /* 0x0000001819197223 */ /* 0x004fc60000000016 */
[----:B------:R-:W-:Y:S04]  /*0810*/  LDS R22, [R16+0xef4] ;  /* 0x000ef40010167984 */ /* 0x000fe80000000800 */
[----:B------:R-:W1:Y:S01]  /*0820*/  LDS R23, [R17+0x74] ;  /* 0x0000740011177984 */ /* 0x000e620000000800 */
[----:B---3--:R-:W-:-:S03]  /*0830*/  FFMA R8, R8, R9, R25 ;  /* 0x0000000908087223 */ /* 0x008fc60000000019 */
[----:B------:R-:W-:Y:S04]  /*0840*/  LDS R24, [R16+0xf78] ;  /* 0x000f780010187984 */ /* 0x000fe80000000800 */
[----:B------:R-:W2:Y:S04]  /*0850*/  LDS R9, [R17+0x78] ;  /* 0x0000780011097984 */ /* 0x000ea80000000800 */
[----:B------:R-:W3:Y:S01]  /*0860*/  LDS R25, [R17+0x7c] ;  /* 0x00007c0011197984 */ /* 0x000ee20000000800 */
[----:B0-----:R-:W-:-:S04]  /*0870*/  FFMA R11, R11, R10, R8 ;  /* 0x0000000a0b0b7223 */ /* 0x001fc80000000008 */
[----:B-1----:R-:W-:-:S04]  /*0880*/  FFMA R11, R22, R23, R11 ;  /* 0x00000017160b7223 */ /* 0x002fc8000000000b */
[----:B--2---:R-:W-:-:S04]  /*0890*/  FFMA R9, R24, R9, R11 ;  /* 0x0000000918097223 */ /* 0x004fc8000000000b */
[----:B---3--:R-:W-:Y:S01]  /*08a0*/  FFMA R22, R26, R25, R9 ;  /* 0x000000191a167223 */ /* 0x008fe20000000009 */
[----:B------:R-:W-:Y:S06]  /*08b0*/  BAR.SYNC.DEFER_BLOCKING 0x0 ;  /* 0x0000000000007b1d */ /* 0x000fec0000010000 */
[----:B------:R-:W-:Y:S05]  /*08c0*/  @!P0 BRA `(.L_x_10) ;  /* 0xfffffff8004c8947 */ /* 0x000fea000383ffff */
.L_x_9:
[----:B--2---:R-:W-:-:S05]  /*08d0*/  IMAD R13, R0, UR5, R13 ;  /* 0x00000005000d7c24 */ /* 0x004fca000f8e020d */
[----:B------:R-:W-:-:S05]  /*08e0*/  IADD3 R13, PT, PT, R12, R13, RZ ;  /* 0x0000000d0c0d7210 */ /* 0x000fca0007ffe0ff */
[----:B------:R-:W-:-:S05]  /*08f0*/  IMAD.WIDE R6, R13, 0x4, R6 ;  /* 0x000000040d067825 */ /* 0x000fca00078e0206 */
[----:B------:R-:W-:Y:S01]  /*0900*/  STG.E desc[UR6][R6.64], R22 ;  /* 0x0000001606007986 */ /* 0x000fe2000c101906 */
[----:B------:R-:W-:Y:S05]  /*0910*/  EXIT ;  /* 0x000000000000794d */ /* 0x000fea0003800000 */
.L_x_11:
        /* <DEDUP_REMOVED lines=14> */
.L_x_23:


//--------------------- .text._Z13kernel_smem_1PfS_iS_ --------------------------
	.section	.text._Z13kernel_smem_1PfS_iS_,"ax",@progbits
	.align	128
        .global         _Z13kernel_smem_1PfS_iS_
        .type           _Z13kernel_smem_1PfS_iS_,@function
        .size           _Z13kernel_smem_1PfS_iS_,(.L_x_24 - _Z13kernel_smem_1PfS_iS_)
        .other          _Z13kernel_smem_1PfS_iS_,@"STO_CUDA_ENTRY STV_DEFAULT"
_Z13kernel_smem_1PfS_iS_:
.text._Z13kernel_smem_1PfS_iS_:
        /* <DEDUP_REMOVED lines=30> */
.L_x_13:
        /* <DEDUP_REMOVED lines=52> */
[----:B-1----:R-:W-:-:S04]  /*0520*/  FFMA R8, R9, R12, R8 ;  /* 0x0000000c09087223 */ /* 0x002fc80000000008 */
[----:B--2---:R-:W-:Y:S02]  /*0530*/  FFMA R8, R29, R13, R8 ;  /* 0x0000000d1d087223 */ /* 0x004fe40000000008 */
[----:B------:R-:W-:Y:S02]  /*0540*/  LDS R13, [R20+0xa00] ;  /* 0x000a0000140d7984 */ /* 0x000fe40000000800 */
[----:B---3--:R-:W-:Y:S02]  /*0550*/  FFMA R27, R21, R14, R8 ;  /* 0x0000000e151b7223 */ /* 0x008fe40000000008 */
[----:B------:R-:W0:Y:S02]  /*0560*/  LDS.128 R8, [R17+0x50] ;  /* 0x0000500011087984 */ /* 0x000e240000000c00 */
[----:B------:R-:W-:Y:S02]  /*0570*/  FFMA R12, R26, R15, R27 ;  /* 0x0000000f1a0c7223 */ /* 0x000fe4000000001b */
[----:B------:R-:W1:Y:S04]  /*0580*/  LDS R29, [R20+0xa80] ;  /* 0x000a8000141d7984 */ /* 0x000e680000000800 */
        /* <DEDUP_REMOVED lines=13> */
[----:B------:R-:W-:Y:S01]  /*0660*/  LDS R12, [R20+0xf00] ;  /* 0x000f0000140c7984 */ /* 0x000fe20000000800 */
[----:B-1----:R-:W-:-:S03]  /*0670*/  FFMA R8, R29, R13, R8 ;  /* 0x0000000d1d087223 */ /* 0x002fc60000000008 */
[----:B------:R-:W-:Y:S01]  /*0680*/  LDS R13, [R20+0xe00] ;  /* 0x000e0000140d7984 */ /* 0x000fe20000000800 */
[----:B--2---:R-:W-:-:S03]  /*0690*/  FFMA R21, R21, R14, R8 ;  /* 0x0000000e15157223 */ /* 0x004fc60000000008 */
[----:B------:R-:W0:Y:S01]  /*06a0*/  LDS.128 R8, [R17+0x70] ;  /* 0x0000700011087984 */ /* 0x000e220000000c00 */
[----:B---3--:R-:W-:-:S03]  /*06b0*/  FFMA R26, R26, R15, R21 ;  /* 0x0000000f1a1a7223 */ /* 0x008fc60000000015 */
[----:B------:R-:W1:Y:S01]  /*06c0*/  LDS R21, [R20+0xf80] ;  /* 0x000f800014157984 */ /* 0x000e620000000800 */
[----:B0-----:R-:W-:-:S04]  /*06d0*/  FFMA R8, R13, R8, R26 ;  /* 0x000000080d087223 */ /* 0x001fc8000000001a */
[----:B------:R-:W-:-:S04]  /*06e0*/  FFMA R9, R27, R9, R8 ;  /* 0x000000091b097223 */ /* 0x000fc80000000008 */
[----:B------:R-:W-:-:S04]  /*06f0*/  FFMA R10, R12, R10, R9 ;  /* 0x0000000a0c0a7223 */ /* 0x000fc80000000009 */
[----:B-1----:R-:W-:Y:S01]  /*0700*/  FFMA R21, R21, R11, R10 ;  /* 0x0000000b15157223 */ /* 0x002fe2000000000a */
[----:B------:R-:W-:Y:S06]  /*0710*/  BAR.SYNC.DEFER_BLOCKING 0x0 ;  /* 0x0000000000007b1d */ /* 0x000fec0000010000 */
[----:B------:R-:W-:Y:S05]  /*0720*/  @!P0 BRA `(.L_x_13) ;  /* 0xfffffff800ac8947 */ /* 0x000fea000383ffff */
.L_x_12:
[----:B------:R-:W0:Y:S01]  /*0730*/  LDC.64 R4, c[0x0][0x398] ;  /* 0x0000e600ff047b82 */ /* 0x000e220000000a00 */
[----:B--2-4-:R-:W-:-:S05]  /*0740*/  LEA R3, R0, R3, 0x5 ;  /* 0x0000000300037211 */ /* 0x014fca00078e28ff */
[----:B------:R-:W-:-:S05]  /*0750*/  IMAD R2, R2, UR10, R3 ;  /* 0x0000000a02027c24 */ /* 0x000fca000f8e0203 */
[----:B------:R-:W-:-:S05]  /*0760*/  IADD3 R3, PT, PT, R19, R2, RZ ;  /* 0x0000000213037210 */ /* 0x000fca0007ffe0ff */
[----:B0-----:R-:W-:-:S05]  /*0770*/  IMAD.WIDE R2, R3, 0x4, R4 ;  /* 0x0000000403027825 */ /* 0x001fca00078e0204 */
[----:B------:R-:W-:Y:S01]  /*0780*/  STG.E desc[UR8][R2.64], R21 ;  /* 0x0000001502007986 */ /* 0x000fe2000c101908 */
[----:B------:R-:W-:Y:S05]  /*0790*/  EXIT ;  /* 0x000000000000794d */ /* 0x000fea0003800000 */
.L_x_14:
        /* <DEDUP_REMOVED lines=14> */
.L_x_24:


//--------------------- .text._Z13kernel_globalPfS_iS_ --------------------------
	.section	.text._Z13kernel_globalPfS_iS_,"ax",@progbits
	.align	128
        .global         _Z13kernel_globalPfS_iS_
        .type           _Z13kernel_globalPfS_iS_,@function
        .size           _Z13kernel_globalPfS_iS_,(.L_x_25 - _Z13kernel_globalPfS_iS_)
        .other          _Z13kernel_globalPfS_iS_,@"STO_CUDA_ENTRY STV_DEFAULT"
_Z13kernel_globalPfS_iS_:
.text._Z13kernel_globalPfS_iS_:
[----:B------:R-:W-:Y:S08]  /*0000*/  LDC R1, c[0x0][0x37c] ;  /* 0x0000df00ff017b82 */ /* 0x000ff00000000800 */
[----:B------:R-:W0:Y:S01]  /*0010*/  LDC R0, c[0x0][0x390] ;  /* 0x0000e400ff007b82 */ /* 0x000e220000000800 */
[----:B------:R-:W1:Y:S01]  /*0020*/  S2R R3, SR_CTAID.Y ;  /* 0x0000000000037919 */ /* 0x000e620000002600 */
[----:B------:R-:W2:Y:S01]  /*0030*/  LDCU.64 UR4, c[0x0][0x358] ;  /* 0x00006b00ff0477ac */ /* 0x000ea20008000a00 */
[----:B------:R-:W-:Y:S01]  /*0040*/  HFMA2 R12, -RZ, RZ, 0, 0 ;  /* 0x00000000ff0c7431 */ /* 0x000fe200000001ff */
[----:B------:R-:W1:Y:S01]  /*0050*/  S2R R2, SR_TID.Y ;  /* 0x0000000000027919 */ /* 0x000e620000002200 */
[----:B------:R-:W3:Y:S01]  /*0060*/  S2R R6, SR_CTAID.X ;  /* 0x0000000000067919 */ /* 0x000ee20000002500 */
[----:B------:R-:W3:Y:S01]  /*0070*/  S2R R11, SR_TID.X ;  /* 0x00000000000b7919 */ /* 0x000ee20000002100 */
[----:B0-----:R-:W-:-:S02]  /*0080*/  ISETP.GE.AND P0, PT, R0, 0x1, PT ;  /* 0x000000010000780c */ /* 0x001fc40003f06270 */
[----:B-1----:R-:W-:-:S05]  /*0090*/  LEA R3, R3, R2, 0x5 ;  /* 0x0000000203037211 */ /* 0x002fca00078e28ff */
[----:B------:R-:W-:Y:S01]  /*00a0*/  IMAD R2, R3, R0, RZ ;  /* 0x0000000003027224 */ /* 0x000fe200078e02ff */
[----:B---3--:R-:W-:-:S05]  /*00b0*/  LEA R5, R6, R11, 0x5 ;  /* 0x0000000b06057211 */ /* 0x008fca00078e28ff */
[----:B--2---:R-:W-:Y:S05]  /*00c0*/  @!P0 BRA `(.L_x_15) ;  /* 0x0000000800288947 */ /* 0x004fea0003800000 */
[C---:B------:R-:W-:Y:S01]  /*00d0*/  ISETP.GE.U32.AND P1, PT, R0.reuse, 0x8, PT ;  /* 0x000000080000780c */ /* 0x040fe20003f26070 */
[----:B------:R-:W-:Y:S01]  /*00e0*/  IMAD.MOV.U32 R7, RZ, RZ, RZ ;  /* 0x000000ffff077224 */ /* 0x000fe200078e00ff */
[----:B------:R-:W-:Y:S02]  /*00f0*/  LOP3.LUT R4, R0, 0x7, RZ, 0xc0, !PT ;  /* 0x0000000700047812 */ /* 0x000fe400078ec0ff */
[----:B------:R-:W-:Y:S02]  /*0100*/  MOV R12, RZ ;  /* 0x000000ff000c7202 */ /* 0x000fe40000000f00 */
[----:B------:R-:W-:-:S07]  /*0110*/  ISETP.NE.AND P0, PT, R4, RZ, PT ;  /* 0x000000ff0400720c */ /* 0x000fce0003f05270 */
[----:B------:R-:W-:Y:S06]  /*0120*/  @!P1 BRA `(.L_x_16) ;  /* 0x0000000400009947 */ /* 0x000fec0003800000 */
[----:B------:R-:W0:Y:S01]  /*0130*/  LDC.64 R8, c[0x0][0x380] ;  /* 0x0000e000ff087b82 */ /* 0x000e220000000a00 */
[----:B------:R-:W-:Y:S01]  /*0140*/  IADD3 R3, PT, PT, R11, R0, RZ ;  /* 0x000000000b037210 */ /* 0x000fe20007ffe0ff */
[C-C-:B------:R-:W-:Y:S01]  /*0150*/  IMAD R11, R0.reuse, 0x3, R5.reuse ;  /* 0x00000003000b7824 */ /* 0x140fe200078e0205 */
[C---:B------:R-:W-:Y:S01]  /*0160*/  LOP3.LUT R7, R0.reuse, 0x7ffffff8, RZ, 0xc0, !PT ;  /* 0x7ffffff800077812 */ /* 0x040fe200078ec0ff */
[--C-:B------:R-:W-:Y:S01]  /*0170*/  IMAD R25, R0, 0x5, R5.reuse ;  /* 0x0000000500197824 */ /* 0x100fe200078e0205 */
[----:B------:R-:W-:Y:S01]  /*0180*/  LEA R3, R6, R3, 0x5 ;  /* 0x0000000306037211 */ /* 0x000fe200078e28ff */
[C---:B------:R-:W-:Y:S01]  /*0190*/  IMAD R29, R0.reuse, 0x6, R5 ;  /* 0x00000006001d7824 */ /* 0x040fe200078e0205 */
[-C--:B------:R-:W-:Y:S01]  /*01a0*/  LEA R13, R0, R5.reuse, 0x2 ;  /* 0x00000005000d7211 */ /* 0x080fe200078e10ff */
[----:B------:R-:W-:Y:S01]  /*01b0*/  IMAD.MOV R6, RZ, RZ, -R7 ;  /* 0x000000ffff067224 */ /* 0x000fe200078e0a07 */
[----:B------:R-:W-:Y:S02]  /*01c0*/  MOV R12, RZ ;  /* 0x000000ff000c7202 */ /* 0x000fe40000000f00 */
[----:B------:R-:W-:Y:S01]  /*01d0*/  MOV R10, R5 ;  /* 0x00000005000a7202 */ /* 0x000fe20000000f00 */
[----:B0-----:R-:W-:-:S03]  /*01e0*/  IMAD.WIDE.U32 R8, R2, 0x4, R8 ;  /* 0x0000000402087825 */ /* 0x001fc600078e0008 */
[----:B------:R-:W-:Y:S01]  /*01f0*/  IADD3 R20, P1, PT, R8, 0x10, RZ ;  /* 0x0000001008147810 */ /* 0x000fe20007f3e0ff */
[----:B------:R-:W-:-:S03]  /*0200*/  IMAD R8, R0, 0x7, R5 ;  /* 0x0000000700087824 */ /* 0x000fc600078e0205 */
[----:B------:R-:W-:Y:S01]  /*0210*/  IADD3.X R23, PT, PT, RZ, R9, RZ, P1, !PT ;  /* 0x00000009ff177210 */ /* 0x000fe20000ffe4ff */
[----:B------:R-:W-:-:S08]  /*0220*/  IMAD R9, R0, 0x2, R5 ;  /* 0x0000000200097824 */ /* 0x000fd000078e0205 */
.L_x_17:
[----:B------:R-:W0:Y:S01]  /*0230*/  LDC.64 R16, c[0x0][0x388] ;  /* 0x0000e200ff107b82 */ /* 0x000e220000000a00 */
[----:B------:R-:W-:Y:S02]  /*0240*/  MOV R14, R20 ;  /* 0x00000014000e7202 */ /* 0x000fe40000000f00 */
[----:B------:R-:W-:-:S05]  /*0250*/  MOV R15, R23 ;  /* 0x00000017000f7202 */ /* 0x000fca0000000f00 */
[----:B------:R-:W2:Y:S04]  /*0260*/  LDG.E R21, desc[UR4][R14.64+-0x10] ;  /* 0xfffff0040e157981 */ /* 0x000ea8000c1e1900 */
[----:B------:R-:W3:Y:S04]  /*0270*/  LDG.E R28, desc[UR4][R14.64+-0x8] ;  /* 0xfffff8040e1c7981 */ /* 0x000ee8000c1e1900 */
[----:B------:R-:W4:Y:S01]  /*0280*/  LDG.E R24, desc[UR4][R14.64+-0x4] ;  /* 0xfffffc040e187981 */ /* 0x000f22000c1e1900 */
[----:B0-----:R-:W-:-:S06]  /*0290*/  IMAD.WIDE.U32 R26, R10, 0x4, R16 ;  /* 0x000000040a1a7825 */ /* 0x001fcc00078e0010 */
[----:B------:R-:W2:Y:S01]  /*02a0*/  LDG.E R26, desc[UR4][R26.64] ;  /* 0x000000041a1a7981 */ /* 0x000ea2000c1e1900 */
[----:B------:R-:W-:-:S04]  /*02b0*/  IMAD.WIDE.U32 R22, R3, 0x4, R16 ;  /* 0x0000000403167825 */ /* 0x000fc800078e0010 */
[----:B------:R-:W-:Y:S02]  /*02c0*/  IMAD.WIDE.U32 R18, R9, 0x4, R16 ;  /* 0x0000000409127825 */ /* 0x000fe400078e0010 */
[----:B------:R2:W5:Y:S04]  /*02d0*/  LDG.E R22, desc[UR4][R22.64] ;  /* 0x0000000416167981 */ /* 0x000568000c1e1900 */
[----:B------:R-:W3:Y:S01]  /*02e0*/  LDG.E R19, desc[UR4][R18.64] ;  /* 0x0000000412137981 */ /* 0x000ee2000c1e1900 */
[----:B--2---:R-:W-:-:S03]  /*02f0*/  FFMA R23, R21, R26, R12 ;  /* 0x0000001a15177223 */ /* 0x004fc6000000000c */
[----:B------:R-:W5:Y:S01]  /*0300*/  LDG.E R26, desc[UR4][R14.64+-0xc] ;  /* 0xfffff4040e1a7981 */ /* 0x000f62000c1e1900 */
[----:B------:R-:W-:-:S05]  /*0310*/  IMAD.WIDE.U32 R20, R11, 0x4, R16 ;  /* 0x000000040b147825 */ /* 0x000fca00078e0010 */
[----:B------:R-:W4:Y:S04]  /*0320*/  LDG.E R12, desc[UR4][R20.64] ;  /* 0x00000004140c7981 */ /* 0x000f28000c1e1900 */
[----:B------:R-:W2:Y:S04]  /*0330*/  LDG.E R20, desc[UR4][R14.64+0x4] ;  /* 0x000004040e147981 */ /* 0x000ea8000c1e1900 */
[----:B------:R-:W2:Y:S01]  /*0340*/  LDG.E R21, desc[UR4][R14.64+0x8] ;  /* 0x000008040e157981 */ /* 0x000ea2000c1e1900 */
[----:B-----5:R-:W-:Y:S01]  /*0350*/  FFMA R23, R26, R22, R23 ;  /* 0x000000161a177223 */ /* 0x020fe20000000017 */
[----:B------:R-:W-:-:S04]  /*0360*/  IMAD.WIDE.U32 R26, R13, 0x4, R16 ;  /* 0x000000040d1a7825 */ /* 0x000fc800078e0010 */
[----:B---3--:R-:W-:Y:S01]  /*0370*/  FFMA R28, R28, R19, R23 ;  /* 0x000000131c1c7223 */ /* 0x008fe20000000017 */
[----:B------:R-:W-:Y:S01]  /*0380*/  IMAD.WIDE.U32 R22, R25, 0x4, R16 ;  /* 0x0000000419167825 */ /* 0x000fe200078e0010 */
[----:B------:R-:W3:Y:S03]  /*0390*/  LDG.E R27, desc[UR4][R26.64] ;  /* 0x000000041a1b7981 */ /* 0x000ee6000c1e1900 */
[----:B----4-:R-:W-:Y:S02]  /*03a0*/  FFMA R12, R24, R12, R28 ;  /* 0x0000000c180c7223 */ /* 0x010fe4000000001c */
[----:B------:R-:W3:Y:S04]  /*03b0*/  LDG.E R24, desc[UR4][R14.64] ;  /* 0x000000040e187981 */ /* 0x000ee8000c1e1900 */
[----:B------:R-:W2:Y:S01]  /*03c0*/  LDG.E R23, desc[UR4][R22.64] ;  /* 0x0000000416177981 */ /* 0x000ea2000c1e1900 */
[----:B------:R-:W-:-:S03]  /*03d0*/  IMAD.WIDE.U32 R18, R29, 0x4, R16 ;  /* 0x000000041d127825 */ /* 0x000fc600078e0010 */
[----:B------:R-:W4:Y:S01]  /*03e0*/  LDG.E R26, desc[UR4][R14.64+0xc] ;  /* 0x00000c040e1a7981 */ /* 0x000f22000c1e1900 */
[----:B------:R-:W-:-:S03]  /*03f0*/  IMAD.WIDE.U32 R16, R8, 0x4, R16 ;  /* 0x0000000408107825 */ /* 0x000fc600078e0010 */
[----:B------:R-:W5:Y:S04]  /*0400*/  LDG.E R18, desc[UR4][R18.64] ;  /* 0x0000000412127981 */ /* 0x000f68000c1e1900 */
[----:B------:R-:W4:Y:S01]  /*0410*/  LDG.E R16, desc[UR4][R16.64] ;  /* 0x0000000410107981 */ /* 0x000f22000c1e1900 */
[----:B------:R-:W-:Y:S01]  /*0420*/  IADD3 R6, PT, PT, R6, 0x8, RZ ;  /* 0x0000000806067810 */ /* 0x000fe20007ffe0ff */
[C---:B------:R-:W-:Y:S01]  /*0430*/  IMAD R3, R0.reuse, 0x8, R3 ;  /* 0x0000000800037824 */ /* 0x040fe200078e0203 */
[C---:B------:R-:W-:Y:S01]  /*0440*/  LEA R9, R0.reuse, R9, 0x3 ;  /* 0x0000000900097211 */ /* 0x040fe200078e18ff */
[C---:B------:R-:W-:Y:S01]  /*0450*/  IMAD R29, R0.reuse, 0x8, R29 ;  /* 0x00000008001d7824 */ /* 0x040fe200078e021d */
[C---:B------:R-:W-:Y:S02]  /*0460*/  LEA R11, R0.reuse, R11, 0x3 ;  /* 0x0000000b000b7211 */ /* 0x040fe400078e18ff */
[----:B------:R-:W-:-:S02]  /*0470*/  LEA R13, R0, R13, 0x3 ;  /* 0x0000000d000d7211 */ /* 0x000fc400078e18ff */
[C---:B------:R-:W-:Y:S02]  /*0480*/  LEA R25, R0.reuse, R25, 0x3 ;  /* 0x0000001900197211 */ /* 0x040fe400078e18ff */
[C---:B------:R-:W-:Y:S02]  /*0490*/  LEA R8, R0.reuse, R8, 0x3 ;  /* 0x0000000800087211 */ /* 0x040fe400078e18ff */
[----:B------:R-:W-:Y:S01]  /*04a0*/  LEA R10, R0, R10, 0x3 ;  /* 0x0000000a000a7211 */ /* 0x000fe200078e18ff */
[----:B---3--:R-:W-:-:S04]  /*04b0*/  FFMA R27, R24, R27, R12 ;  /* 0x0000001b181b7223 */ /* 0x008fc8000000000c */
[----:B--2---:R-:W-:Y:S01]  /*04c0*/  FFMA R12, R20, R23, R27 ;  /* 0x00000017140c7223 */ /* 0x004fe2000000001b */
[----:B------:R-:W-:-:S04]  /*04d0*/  IADD3 R20, P1, PT, R14, 0x20, RZ ;  /* 0x000000200e147810 */ /* 0x000fc80007f3e0ff */
[----:B------:R-:W-:Y:S02]  /*04e0*/  IADD3.X R23, PT, PT, RZ, R15, RZ, P1, !PT ;  /* 0x0000000fff177210 */ /* 0x000fe40000ffe4ff */
[----:B------:R-:W-:Y:S01]  /*04f0*/  ISETP.NE.AND P1, PT, R6, RZ, PT ;  /* 0x000000ff0600720c */ /* 0x000fe20003f25270 */
[----:B-----5:R-:W-:-:S04]  /*0500*/  FFMA R21, R21, R18, R12 ;  /* 0x0000001215157223 */ /* 0x020fc8000000000c */
[----:B----4-:R-:W-:-:S08]  /*0510*/  FFMA R12, R26, R16, R21 ;  /* 0x000000101a0c7223 */ /* 0x010fd00000000015 */
[----:B------:R-:W-:Y:S05]  /*0520*/  @P1 BRA `(.L_x_17) ;  /* 0xfffffffc00401947 */ /* 0x000fea000383ffff */
.L_x_16:
[----:B------:R-:W-:Y:S05]  /*0530*/  @!P0 BRA `(.L_x_15) ;  /* 0x00000004000c8947 */ /* 0x000fea0003800000 */
[----:B------:R-:W-:Y:S02]  /*0540*/  ISETP.GE.U32.AND P1, PT, R4, 0x4, PT ;  /* 0x000000040400780c */ /* 0x000fe40003f26070 */
[----:B------:R-:W-:-:S04]  /*0550*/  LOP3.LUT R6, R0, 0x3, RZ, 0xc0, !PT ;  /* 0x0000000300067812 */ /* 0x000fc800078ec0ff */
[----:B------:R-:W-:-:S07]  /*0560*/  ISETP.NE.AND P0, PT, R6, RZ, PT ;  /* 0x000000ff0600720c */ /* 0x000fce0003f05270 */
[----:B------:R-:W-:Y:S06]  /*0570*/  @!P1 BRA `(.L_x_18) ;  /* 0x0000000000789947 */ /* 0x000fec0003800000 */
[----:B------:R-:W0:Y:S01]  /*0580*/  LDC.64 R18, c[0x0][0x380] ;  /* 0x0000e000ff127b82 */ /* 0x000e220000000a00 */
[----:B------:R-:W1:Y:S01]  /*0590*/  LDCU.64 UR6, c[0x0][0x380] ;  /* 0x00007000ff0677ac */ /* 0x000e620008000a00 */
[-C--:B------:R-:W-:Y:S01]  /*05a0*/  IMAD R21, R7, R0.reuse, R5 ;  /* 0x0000000007157224 */ /* 0x080fe200078e0205 */
[CC--:B------:R-:W-:Y:S02]  /*05b0*/  IADD3 R3, PT, PT, R2.reuse, R7.reuse, RZ ;  /* 0x0000000702037210 */ /* 0x0c0fe40007ffe0ff */
[----:B------:R-:W-:Y:S02]  /*05c0*/  IADD3 R4, P1, PT, R2, R7, RZ ;  /* 0x0000000702047210 */ /* 0x000fe40007f3e0ff */
[-C--:B------:R-:W-:Y:S01]  /*05d0*/  IADD3 R11, PT, PT, R21, R0.reuse, RZ ;  /* 0x00000000150b7210 */ /* 0x080fe20007ffe0ff */
[----:B------:R-:W2:Y:S02]  /*05e0*/  LDC.64 R8, c[0x0][0x388] ;  /* 0x0000e200ff087b82 */ /* 0x000ea40000000a00 */
[----:B------:R-:W-:Y:S01]  /*05f0*/  IMAD.X R13, RZ, RZ, RZ, P1 ;  /* 0x000000ffff0d7224 */ /* 0x000fe200008e06ff */
[----:B-1----:R-:W-:Y:S01]  /*0600*/  LEA R10, P1, R4, UR6, 0x2 ;  /* 0x00000006040a7c11 */ /* 0x002fe2000f8210ff */
[----:B0-----:R-:W-:Y:S01]  /*0610*/  IMAD.WIDE.U32 R18, R3, 0x4, R18 ;  /* 0x0000000403127825 */ /* 0x001fe200078e0012 */
[----:B------:R-:W-:-:S05]  /*0620*/  IADD3 R3, PT, PT, R11, R0, RZ ;  /* 0x000000000b037210 */ /* 0x000fca0007ffe0ff */
[----:B------:R-:W3:Y:S01]  /*0630*/  LDG.E R19, desc[UR4][R18.64] ;  /* 0x0000000412137981 */ /* 0x000ee2000c1e1900 */
[----:B--2---:R-:W-:-:S04]  /*0640*/  IMAD.WIDE.U32 R20, R21, 0x4, R8 ;  /* 0x0000000415147825 */ /* 0x004fc800078e0008 */
[----:B------:R-:W-:Y:S01]  /*0650*/  IMAD.WIDE.U32 R14, R11, 0x4, R8 ;  /* 0x000000040b0e7825 */ /* 0x000fe200078e0008 */
[----:B------:R-:W-:Y:S01]  /*0660*/  LEA.HI.X R11, R4, UR7, R13, 0x2, P1 ;  /* 0x00000007040b7c11 */ /* 0x000fe200088f140d */
[----:B------:R-:W3:Y:S02]  /*0670*/  LDG.E R20, desc[UR4][R20.64] ;  /* 0x0000000414147981 */ /* 0x000ee4000c1e1900 */
[C-C-:B------:R-:W-:Y:S01]  /*0680*/  IMAD.WIDE.U32 R16, R3.reuse, 0x4, R8.reuse ;  /* 0x0000000403107825 */ /* 0x140fe200078e0008 */
[----:B------:R-:W-:Y:S01]  /*0690*/  IADD3 R3, PT, PT, R3, R0, RZ ;  /* 0x0000000003037210 */ /* 0x000fe20007ffe0ff */
[----:B------:R-:W2:Y:S04]  /*06a0*/  LDG.E R14, desc[UR4][R14.64] ;  /* 0x000000040e0e7981 */ /* 0x000ea8000c1e1900 */
[----:B------:R-:W2:Y:S01]  /*06b0*/  LDG.E R4, desc[UR4][R10.64+0x4] ;  /* 0x000004040a047981 */ /* 0x000ea2000c1e1900 */
[----:B------:R-:W-:-:S03]  /*06c0*/  IMAD.WIDE.U32 R8, R3, 0x4, R8 ;  /* 0x0000000403087825 */ /* 0x000fc600078e0008 */
[----:B------:R-:W4:Y:S04]  /*06d0*/  LDG.E R16, desc[UR4][R16.64] ;  /* 0x0000000410107981 */ /* 0x000f28000c1e1900 */
[----:B------:R-:W4:Y:S04]  /*06e0*/  LDG.E R3, desc[UR4][R10.64+0x8] ;  /* 0x000008040a037981 */ /* 0x000f28000c1e1900 */
[----:B------:R-:W5:Y:S04]  /*06f0*/  LDG.E R22, desc[UR4][R10.64+0xc] ;  /* 0x00000c040a167981 */ /* 0x000f68000c1e1900 */
[----:B------:R-:W5:Y:S01]  /*0700*/  LDG.E R8, desc[UR4][R8.64] ;  /* 0x0000000408087981 */ /* 0x000f62000c1e1900 */
[----:B------:R-:W-:Y:S01]  /*0710*/  IADD3 R7, PT, PT, R7, 0x4, RZ ;  /* 0x0000000407077810 */ /* 0x000fe20007ffe0ff */
[----:B---3--:R-:W-:-:S04]  /*0720*/  FFMA R19, R19, R20, R12 ;  /* 0x0000001413137223 */ /* 0x008fc8000000000c */
[----:B--2---:R-:W-:-:S04]  /*0730*/  FFMA R4, R4, R14, R19 ;  /* 0x0000000e04047223 */ /* 0x004fc80000000013 */
[----:B----4-:R-:W-:-:S04]  /*0740*/  FFMA R3, R3, R16, R4 ;  /* 0x0000001003037223 */ /* 0x010fc80000000004 */
[----:B-----5:R-:W-:-:S07]  /*0750*/  FFMA R12, R22, R8, R3 ;  /* 0x00000008160c7223 */ /* 0x020fce0000000003 */
.L_x_18:
[----:B------:R-:W-:Y:S05]  /*0760*/  @!P0 BRA `(.L_x_15) ;  /* 0x0000000000808947 */ /* 0x000fea0003800000 */
[----:B------:R-:W-:Y:S01]  /*0770*/  ISETP.NE.AND P1, PT, R6, 0x1, PT ;  /* 0x000000010600780c */ /* 0x000fe20003f25270 */
[----:B------:R-:W0:Y:S01]  /*0780*/  LDC.64 R18, c[0x0][0x380] ;  /* 0x0000e000ff127b82 */ /* 0x000e220000000a00 */
[----:B------:R-:W-:-:S04]  /*0790*/  LOP3.LUT R3, R0, 0x1, RZ, 0xc0, !PT ;  /* 0x0000000100037812 */ /* 0x000fc800078ec0ff */
[----:B------:R-:W-:-:S03]  /*07a0*/  ISETP.NE.U32.AND P0, PT, R3, 0x1, PT ;  /* 0x000000010300780c */ /* 0x000fc60003f05070 */
[----:B------:R-:W1:Y:S04]  /*07b0*/  LDC.64 R16, c[0x0][0x388] ;  /* 0x0000e200ff107b82 */ /* 0x000e680000000a00 */
[CC--:B------:R-:W-:Y:S01]  /*07c0*/  @P1 IADD3 R21, PT, PT, R2.reuse, R7.reuse, RZ ;  /* 0x0000000702151210 */ /* 0x0c0fe20007ffe0ff */
[CC--:B------:R-:W-:Y:S01]  /*07d0*/  @P1 IMAD R3, R7.reuse, R0.reuse, R5 ;  /* 0x0000000007031224 */ /* 0x0c0fe200078e0205 */
[----:B------:R-:W-:Y:S02]  /*07e0*/  @P1 IADD3 R4, P2, PT, R2, R7, RZ ;  /* 0x0000000702041210 */ /* 0x000fe40007f5e0ff */
[----:B------:R-:W2:Y:S01]  /*07f0*/  @P1 LDC.64 R14, c[0x0][0x380] ;  /* 0x0000e000ff0e1b82 */ /* 0x000ea20000000a00 */
[----:B------:R-:W-:Y:S02]  /*0800*/  @P1 IADD3 R7, PT, PT, R7, 0x2, RZ ;  /* 0x0000000207071810 */ /* 0x000fe40007ffe0ff */
[----:B------:R-:W-:Y:S01]  /*0810*/  @P1 IADD3 R13, PT, PT, R3, R0, RZ ;  /* 0x00000000030d1210 */ /* 0x000fe20007ffe0ff */
[----:B------:R-:W-:-:S04]  /*0820*/  @P1 IMAD.X R6, RZ, RZ, RZ, P2 ;  /* 0x000000ffff061224 */ /* 0x000fc800010e06ff */
[----:B------:R-:W3:Y:S01]  /*0830*/  LDC.64 R10, c[0x0][0x380] ;  /* 0x0000e000ff0a7b82 */ /* 0x000ee20000000a00 */
[----:B0-----:R-:W-:-:S06]  /*0840*/  @P1 IMAD.WIDE.U32 R20, R21, 0x4, R18 ;  /* 0x0000000415141825 */ /* 0x001fcc00078e0012 */
[----:B------:R-:W4:Y:S01]  /*0850*/  @P1 LDG.E R21, desc[UR4][R20.64] ;  /* 0x0000000414151981 */ /* 0x000f22000c1e1900 */
[----:B------:R-:W0:Y:S01]  /*0860*/  LDC.64 R8, c[0x0][0x388] ;  /* 0x0000e200ff087b82 */ /* 0x000e220000000a00 */
[----:B-1----:R-:W-:-:S04]  /*0870*/  @P1 IMAD.WIDE.U32 R18, R3, 0x4, R16 ;  /* 0x0000000403121825 */ /* 0x002fc800078e0010 */
[----:B------:R-:W-:Y:S01]  /*0880*/  @!P0 IMAD R3, R7, R0, R5 ;  /* 0x0000000007038224 */ /* 0x000fe200078e0205 */
[----:B------:R-:W-:Y:S02]  /*0890*/  @!P0 IADD3 R7, PT, PT, R2, R7, RZ ;  /* 0x0000000702078210 */ /* 0x000fe40007ffe0ff */
[C---:B--2---:R-:W-:Y:S01]  /*08a0*/  @P1 LEA R14, P2, R4.reuse, R14, 0x2 ;  /* 0x0000000e040e1211 */ /* 0x044fe200078410ff */
[----:B------:R-:W-:Y:S01]  /*08b0*/  @P1 IMAD.WIDE.U32 R16, R13, 0x4, R16 ;  /* 0x000000040d101825 */ /* 0x000fe200078e0010 */
[----:B------:R-:W4:Y:S02]  /*08c0*/  @P1 LDG.E R18, desc[UR4][R18.64] ;  /* 0x0000000412121981 */ /* 0x000f24000c1e1900 */
[----:B------:R-:W-:-:S03]  /*08d0*/  @P1 LEA.HI.X R15, R4, R15, R6, 0x2, P2 ;  /* 0x0000000f040f1211 */ /* 0x000fc600010f1406 */
[----:B------:R-:W2:Y:S01]  /*08e0*/  @P1 LDG.E R16, desc[UR4][R16.64] ;  /* 0x0000000410101981 */ /* 0x000ea2000c1e1900 */
[----:B---3--:R-:W-:-:S03]  /*08f0*/  @!P0 IMAD.WIDE.U32 R10, R7, 0x4, R10 ;  /* 0x00000004070a8825 */ /* 0x008fc600078e000a */
[----:B------:R-:W2:Y:S04]  /*0900*/  @P1 LDG.E R14, desc[UR4][R14.64+0x4] ;  /* 0x000004040e0e1981 */ /* 0x000ea8000c1e1900 */
[----:B------:R-:W3:Y:S01]  /*0910*/  @!P0 LDG.E R11, desc[UR4][R10.64] ;  /* 0x000000040a0b8981 */ /* 0x000ee2000c1e1900 */
[----:B0-----:R-:W-:-:S06]  /*0920*/  @!P0 IMAD.WIDE.U32 R8, R3, 0x4, R8 ;  /* 0x0000000403088825 */ /* 0x001fcc00078e0008 */
[----:B------:R-:W3:Y:S01]  /*0930*/  @!P0 LDG.E R8, desc[UR4][R8.64] ;  /* 0x0000000408088981 */ /* 0x000ee2000c1e1900 */
[----:B----4-:R-:W-:-:S04]  /*0940*/  @P1 FFMA R21, R21, R18, R12 ;  /* 0x0000001215151223 */ /* 0x010fc8000000000c */
[----:B--2---:R-:W-:-:S04]  /*0950*/  @P1 FFMA R12, R14, R16, R21 ;  /* 0x000000100e0c1223 */ /* 0x004fc80000000015 */
[----:B---3--:R-:W-:-:S07]  /*0960*/  @!P0 FFMA R12, R11, R8, R12 ;  /* 0x000000080b0c8223 */ /* 0x008fce000000000c */
.L_x_15:
[----:B------:R-:W0:Y:S01]  /*0970*/  LDC.64 R6, c[0x0][0x398] ;  /* 0x0000e600ff067b82 */ /* 0x000e220000000a00 */
[----:B------:R-:W-:-:S05]  /*0980*/  IADD3 R3, PT, PT, R2, R5, RZ ;  /* 0x0000000502037210 */ /* 0x000fca0007ffe0ff */
[----:B0-----:R-:W-:-:S05]  /*0990*/  IMAD.WIDE R2, R3, 0x4, R6 ;  /* 0x0000000403027825 */ /* 0x001fca00078e0206 */
[----:B------:R-:W-:Y:S01]  /*09a0*/  STG.E desc[UR4][R2.64], R12 ;  /* 0x0000000c02007986 */ /* 0x000fe2000c101904 */
[----:B------:R-:W-:Y:S05]  /*09b0*/  EXIT ;  /* 0x000000000000794d */ /* 0x000fea0003800000 */
.L_x_19:
        /* <DEDUP_REMOVED lines=12> */
.L_x_25:


//--------------------- .nv.shared._Z13kernel_smem_5PfS_iS_ --------------------------
	.section	.nv.shared._Z13kernel_smem_5PfS_iS_,"aw",@nobits
	.sectionflags	@""
	.align	4
.nv.shared._Z13kernel_smem_5PfS_iS_:
	.zero		9472


//--------------------- .nv.shared.reserved.0     --------------------------
	.section	.nv.shared.reserved.0,"aw",@nobits
	.weak		__nv_reservedSMEM_offset_0_alias
	.size		__nv_reservedSMEM_offset_0_alias, 0, 64
	.other		__nv_reservedSMEM_offset_0_alias,@"STO_CUDA_RESERVED_SHARED STV_DEFAULT"
__nv_reservedSMEM_offset_0_alias:
	.zero		0
	.zero		64


//--------------------- .nv.shared._Z13kernel_smem_4PfS_iS_ --------------------------
	.section	.nv.shared._Z13kernel_smem_4PfS_iS_,"aw",@nobits
	.sectionflags	@""
	.align	4
.nv.shared._Z13kernel_smem_4PfS_iS_:
	.zero		9472


//--------------------- .nv.shared._Z13kernel_smem_3PfS_iS_ --------------------------
	.section	.nv.shared._Z13kernel_smem_3PfS_iS_,"aw",@nobits
	.sectionflags	@""
	.align	4
.nv.shared._Z13kernel_smem_3PfS_iS_:
	.zero		9216


//--------------------- .nv.shared._Z13kernel_smem_2PfS_iS_ --------------------------
	.section	.nv.shared._Z13kernel_smem_2PfS_iS_,"aw",@nobits
	.sectionflags	@""
	.align	4
.nv.shared._Z13kernel_smem_2PfS_iS_:
	.zero		9472


//--------------------- .nv.shared._Z13kernel_smem_1PfS_iS_ --------------------------
	.section	.nv.shared._Z13kernel_smem_1PfS_iS_,"aw",@nobits
	.sectionflags	@""
	.align	4
.nv.shared._Z13kernel_smem_1PfS_iS_:
	.zero		9216


//--------------------- .nv.constant0._Z13kernel_smem_5PfS_iS_ --------------------------
	.section	.nv.constant0._Z13kernel_smem_5PfS_iS_,"a",@progbits
	.sectionflags	@""
	.align	4
.nv.constant0._Z13kernel_smem_5PfS_iS_:
	.zero		928


//--------------------- .nv.constant0._Z13kernel_smem_4PfS_iS_ --------------------------
	.section	.nv.constant0._Z13kernel_smem_4PfS_iS_,"a",@progbits
	.sectionflags	@""
	.align	4
.nv.constant0._Z13kernel_smem_4PfS_iS_:
	.zero		928


//--------------------- .nv.constant0._Z13kernel_smem_3PfS_iS_ --------------------------
	.section	.nv.constant0._Z13kernel_smem_3PfS_iS_,"a",@progbits
	.sectionflags	@""
	.align	4
.nv.constant0._Z13kernel_smem_3PfS_iS_:
	.zero		928


//--------------------- .nv.constant0._Z13kernel_smem_2PfS_iS_ --------------------------
	.section	.nv.constant0._Z13kernel_smem_2PfS_iS_,"a",@progbits
	.sectionflags	@""
	.align	4
.nv.constant0._Z13kernel_smem_2PfS_iS_:
	.zero		928


//--------------------- .nv.constant0._Z13kernel_smem_1PfS_iS_ --------------------------
	.section	.nv.constant0._Z13kernel_smem_1PfS_iS_,"a",@progbits
	.sectionflags	@""
	.align	4
.nv.constant0._Z13kernel_smem_1PfS_iS_:
	.zero		928


//--------------------- .nv.constant0._Z13kernel_globalPfS_iS_ --------------------------
	.section	.nv.constant0._Z13kernel_globalPfS_iS_,"a",@progbits
	.sectionflags	@""
	.align	4
.nv.constant0._Z13kernel_globalPfS_iS_:
	.zero		928


//--------------------- SYMBOLS --------------------------

	.type		.nv.reservedSmem.offset0,@object
	.size		.nv.reservedSmem.offset0,0x4
	.type		.nv.reservedSmem.cap,@object
	.size		.nv.reservedSmem.cap,0x4
